// auto-generated by cutlass_sweep.epilogue — config: {"arch": "sm_100", "cluster_m": 2, "cluster_n": 1, "dtype": "e4m3", "fusion": "bias", "tile_k": 64, "tile_m": 256, "tile_n": 128}
#include "cutlass/cutlass.h"
#include "cutlass/gemm/collective/collective_builder.hpp"
#include "cutlass/gemm/device/gemm_universal_adapter.h"
#include "cutlass/gemm/kernel/gemm_universal.hpp"
#include "cutlass/epilogue/collective/collective_builder.hpp"
#include "cutlass/epilogue/fusion/operations.hpp"
#include "cutlass/epilogue/thread/activation.h"

using Elem = cutlass::float_e4m3_t;
using Acc  = float;
using TileShape    = cute::Shape<cute::_256, cute::_128, cute::_64>;
using ClusterShape = cute::Shape<cute::_2, cute::_1, cute::_1>;
using FusionOp     = cutlass::epilogue::fusion::LinCombPerRowBias<Elem, Acc>;

using CollectiveEpilogue = typename cutlass::epilogue::collective::CollectiveBuilder<
    cutlass::arch::Sm100, cutlass::arch::OpClassTensorOp,
    TileShape, ClusterShape,
    cutlass::epilogue::collective::EpilogueTileAuto,
    Acc, Acc,
    Elem, cutlass::layout::RowMajor, 128 / cutlass::sizeof_bits<Elem>::value,
    Elem, cutlass::layout::RowMajor, 128 / cutlass::sizeof_bits<Elem>::value,
    cutlass::epilogue::collective::EpilogueScheduleAuto,
    FusionOp
  >::CollectiveOp;

using CollectiveMainloop = typename cutlass::gemm::collective::CollectiveBuilder<
    cutlass::arch::Sm100, cutlass::arch::OpClassTensorOp,
    Elem, cutlass::layout::RowMajor, 128 / cutlass::sizeof_bits<Elem>::value,
    Elem, cutlass::layout::ColumnMajor, 128 / cutlass::sizeof_bits<Elem>::value,
    Acc,
    TileShape, ClusterShape,
    cutlass::gemm::collective::StageCountAutoCarveout<
        static_cast<int>(sizeof(typename CollectiveEpilogue::SharedStorage))>,
    cutlass::gemm::collective::KernelScheduleAuto
  >::CollectiveOp;

using GemmKernel = cutlass::gemm::kernel::GemmUniversal<
    cute::Shape<int,int,int,int>, CollectiveMainloop, CollectiveEpilogue>;
using Gemm = cutlass::gemm::device::GemmUniversalAdapter<GemmKernel>;

auto* _anchor = &cutlass::device_kernel<GemmKernel>;


// ===== COMPILED SASS (sm_100a) =====

	.target	sm_100a

	.elftype	@"ET_EXEC"


//--------------------- .note.nv.tkinfo           --------------------------
	.section	.note.nv.tkinfo,"",@"SHT_NOTE"
	.sectionflags	@"SHF_NOTE_NV_TKINFO"
	.tkinfo
        /*0018*/ 	.word	0x00000002
        /*0030*/ 	.string	""
        /*0030*/ 	.string	"ptxas"
        /*0030*/ 	.string	"Cuda compilation tools, release 13.0, V13.0.88"
        /*0030*/ 	.string	"Build cuda_13.0.r13.0/compiler.36424714_0"
        /*0030*/ 	.string	"-arch sm_100a -m 64 "



//--------------------- .note.nv.cuinfo           --------------------------
	.section	.note.nv.cuinfo,"",@"SHT_NOTE"
	.sectionflags	@"SHF_NOTE_NV_CUINFO"
        /*0018*/ 	.short	0x0002
        /*001a*/ 	.short	0x0064
        /*001c*/ 	.short	0x0082
	.zero		2


//--------------------- .nv.info                  --------------------------
	.section	.nv.info,"",@"SHT_CUDA_INFO"
	.align	4


	//----- nvinfo : EIATTR_REGCOUNT
	.align		4
        /*0000*/ 	.byte	0x04, 0x2f
        /*0002*/ 	.short	(.L_19 - .L_18)
	.align		4
.L_18:
        /*0004*/ 	.word	index@(_ZN7cutlass13device_kernelINS_4gemm6kernel13GemmUniversalIN4cute5tupleIJiiiiEEENS1_10collective13CollectiveMmaINS1_35MainloopSm100TmaUmmaWarpSpecializedILi16ELi2ELi4ENS5_IJNS4_1CILi2EEENSA_ILi1EEESC_EEEEENS5_IJNSA_ILi256EEENSA_ILi128EEENSA_ILi64EEEEEENS_12float_e4m3_tENS5_IJlSC_lEEESJ_SK_NS4_8TiledMMAINS4_8MMA_AtomIJNS4_10MMA_TraitsINS4_25SM100_MMA_F8F6F4_2x1SM_SSEJSJ_SJ_fSF_SG_NS4_17integral_constantINS4_4UMMA5MajorELSR_0EEESS_NSP_INSQ_7ScaleInELST_0EEESU_EEEEEENS4_6LayoutINS5_IJSC_SC_SC_EEENS5_IJNSA_ILi0EEESZ_SZ_EEEEENS5_IJNS4_10UnderscoreES12_S12_EEEEENS4_18SM100_TMA_2SM_LOADENS4_14ComposedLayoutINS4_7SwizzleILi2ELi4ELi3EEENS4_18smem_ptr_flag_bitsILi8EEENSX_INS5_IJNSA_ILi8EEESH_EEENS5_IJSH_SC_EEEEEEEvNS4_8identityES15_S1F_vS1G_EENS_8epilogue10collective18CollectiveEpilogueINS1I_23Sm100TmaWarpSpecializedILi2ELi2ELi64ELb0ELb0EEEJNS5_IJSG_SG_SH_EEENS5_IJNSX_ISG_SC_EENSX_ISH_SC_EEEEESJ_SK_SJ_SK_NS1I_6fusion15FusionCallbacksIS1M_NS1R_17LinCombPerRowBiasISJ_fSJ_SJ_fLi16ELNS_15FloatRoundStyleE2EEES1N_S1Q_JEEENS4_5SM1004TMEM4LOAD26SM100_TMEM_LOAD_32dp32b64xENS4_13SM90_TMA_LOADES1F_NS4_39AutoVectorizingCopyWithAssumedAlignmentILi128EEENS4_14SM90_TMA_STOREES1F_S23_S23_EEEvvEEEEvNT_6ParamsE)
        /*0008*/ 	.word	0x000000c8


	//----- nvinfo : EIATTR_FRAME_SIZE
	.align		4
.L_19:
        /*000c*/ 	.byte	0x04, 0x11
        /*000e*/ 	.short	(.L_21 - .L_20)
	.align		4
.L_20:
        /*0010*/ 	.word	index@($__internal_2_$__cuda_sm10x_tcgen05_guardrail_trap_unallocated_columns_being_dealloced)
        /*0014*/ 	.word	0x00000000


	//----- nvinfo : EIATTR_FRAME_SIZE
	.align		4
.L_21:
        /*0018*/ 	.byte	0x04, 0x11
        /*001a*/ 	.short	(.L_23 - .L_22)
	.align		4
.L_22:
        /*001c*/ 	.word	index@($__internal_1_$__cuda_sm10x_tcgen05_guardrail_trap_phase_invalid_during_alloc)
        /*0020*/ 	.word	0x00000000


	//----- nvinfo : EIATTR_FRAME_SIZE
	.align		4
.L_23:
        /*0024*/ 	.byte	0x04, 0x11
        /*0026*/ 	.short	(.L_25 - .L_24)
	.align		4
.L_24:
        /*0028*/ 	.word	index@($__internal_0_$__cuda_sm10x_tcgen05_guardrail_trap_col_being_dealloced_not_returned_by_alloc)
        /*002c*/ 	.word	0x00000000


	//----- nvinfo : EIATTR_FRAME_SIZE
	.align		4
.L_25:
        /*0030*/ 	.byte	0x04, 0x11
        /*0032*/ 	.short	(.L_27 - .L_26)
	.align		4
.L_26:
        /*0034*/ 	.word	index@(_ZN7cutlass13device_kernelINS_4gemm6kernel13GemmUniversalIN4cute5tupleIJiiiiEEENS1_10collective13CollectiveMmaINS1_35MainloopSm100TmaUmmaWarpSpecializedILi16ELi2ELi4ENS5_IJNS4_1CILi2EEENSA_ILi1EEESC_EEEEENS5_IJNSA_ILi256EEENSA_ILi128EEENSA_ILi64EEEEEENS_12float_e4m3_tENS5_IJlSC_lEEESJ_SK_NS4_8TiledMMAINS4_8MMA_AtomIJNS4_10MMA_TraitsINS4_25SM100_MMA_F8F6F4_2x1SM_SSEJSJ_SJ_fSF_SG_NS4_17integral_constantINS4_4UMMA5MajorELSR_0EEESS_NSP_INSQ_7ScaleInELST_0EEESU_EEEEEENS4_6LayoutINS5_IJSC_SC_SC_EEENS5_IJNSA_ILi0EEESZ_SZ_EEEEENS5_IJNS4_10UnderscoreES12_S12_EEEEENS4_18SM100_TMA_2SM_LOADENS4_14ComposedLayoutINS4_7SwizzleILi2ELi4ELi3EEENS4_18smem_ptr_flag_bitsILi8EEENSX_INS5_IJNSA_ILi8EEESH_EEENS5_IJSH_SC_EEEEEEEvNS4_8identityES15_S1F_vS1G_EENS_8epilogue10collective18CollectiveEpilogueINS1I_23Sm100TmaWarpSpecializedILi2ELi2ELi64ELb0ELb0EEEJNS5_IJSG_SG_SH_EEENS5_IJNSX_ISG_SC_EENSX_ISH_SC_EEEEESJ_SK_SJ_SK_NS1I_6fusion15FusionCallbacksIS1M_NS1R_17LinCombPerRowBiasISJ_fSJ_SJ_fLi16ELNS_15FloatRoundStyleE2EEES1N_S1Q_JEEENS4_5SM1004TMEM4LOAD26SM100_TMEM_LOAD_32dp32b64xENS4_13SM90_TMA_LOADES1F_NS4_39AutoVectorizingCopyWithAssumedAlignmentILi128EEENS4_14SM90_TMA_STOREES1F_S23_S23_EEEvvEEEEvNT_6ParamsE)
        /*0038*/ 	.word	0x00000000


	//----- nvinfo : EIATTR_MIN_STACK_SIZE
	.align		4
.L_27:
        /*003c*/ 	.byte	0x04, 0x12
        /*003e*/ 	.short	(.L_29 - .L_28)
	.align		4
.L_28:
        /*0040*/ 	.word	index@(_ZN7cutlass13device_kernelINS_4gemm6kernel13GemmUniversalIN4cute5tupleIJiiiiEEENS1_10collective13CollectiveMmaINS1_35MainloopSm100TmaUmmaWarpSpecializedILi16ELi2ELi4ENS5_IJNS4_1CILi2EEENSA_ILi1EEESC_EEEEENS5_IJNSA_ILi256EEENSA_ILi128EEENSA_ILi64EEEEEENS_12float_e4m3_tENS5_IJlSC_lEEESJ_SK_NS4_8TiledMMAINS4_8MMA_AtomIJNS4_10MMA_TraitsINS4_25SM100_MMA_F8F6F4_2x1SM_SSEJSJ_SJ_fSF_SG_NS4_17integral_constantINS4_4UMMA5MajorELSR_0EEESS_NSP_INSQ_7ScaleInELST_0EEESU_EEEEEENS4_6LayoutINS5_IJSC_SC_SC_EEENS5_IJNSA_ILi0EEESZ_SZ_EEEEENS5_IJNS4_10UnderscoreES12_S12_EEEEENS4_18SM100_TMA_2SM_LOADENS4_14ComposedLayoutINS4_7SwizzleILi2ELi4ELi3EEENS4_18smem_ptr_flag_bitsILi8EEENSX_INS5_IJNSA_ILi8EEESH_EEENS5_IJSH_SC_EEEEEEEvNS4_8identityES15_S1F_vS1G_EENS_8epilogue10collective18CollectiveEpilogueINS1I_23Sm100TmaWarpSpecializedILi2ELi2ELi64ELb0ELb0EEEJNS5_IJSG_SG_SH_EEENS5_IJNSX_ISG_SC_EENSX_ISH_SC_EEEEESJ_SK_SJ_SK_NS1I_6fusion15FusionCallbacksIS1M_NS1R_17LinCombPerRowBiasISJ_fSJ_SJ_fLi16ELNS_15FloatRoundStyleE2EEES1N_S1Q_JEEENS4_5SM1004TMEM4LOAD26SM100_TMEM_LOAD_32dp32b64xENS4_13SM90_TMA_LOADES1F_NS4_39AutoVectorizingCopyWithAssumedAlignmentILi128EEENS4_14SM90_TMA_STOREES1F_S23_S23_EEEvvEEEEvNT_6ParamsE)
        /*0044*/ 	.word	0x00000000
.L_29:


//--------------------- .nv.compat                --------------------------
	.section	.nv.compat,"",@"SHT_CUDA_COMPAT_INFO"
	.align	4
        /*0000*/ 	.byte	0x02, 0x09, 0x01, 0x00, 0x02, 0x02, 0x02, 0x00, 0x02, 0x05, 0x05, 0x00, 0x03, 0x07, 0x01, 0x01
        /*0010*/ 	.byte	0x02, 0x03, 0x01, 0x00, 0x02, 0x06, 0x01, 0x00, 0x04, 0x0b, 0x08, 0x00, 0x09, 0x00, 0x00, 0x00
        /*0020*/ 	.byte	0x00, 0x00, 0x00, 0x00


//--------------------- .nv.info._ZN7cutlass13device_kernelINS_4gemm6kernel13GemmUniversalIN4cute5tupleIJiiiiEEENS1_10collective13CollectiveMmaINS1_35MainloopSm100TmaUmmaWarpSpecializedILi16ELi2ELi4ENS5_IJNS4_1CILi2EEENSA_ILi1EEESC_EEEEENS5_IJNSA_ILi256EEENSA_ILi128EEENSA_ILi64EEEEEENS_12float_e4m3_tENS5_IJlSC_lEEESJ_SK_NS4_8TiledMMAINS4_8MMA_AtomIJNS4_10MMA_TraitsINS4_25SM100_MMA_F8F6F4_2x1SM_SSEJSJ_SJ_fSF_SG_NS4_17integral_constantINS4_4UMMA5MajorELSR_0EEESS_NSP_INSQ_7ScaleInELST_0EEESU_EEEEEENS4_6LayoutINS5_IJSC_SC_SC_EEENS5_IJNSA_ILi0EEESZ_SZ_EEEEENS5_IJNS4_10UnderscoreES12_S12_EEEEENS4_18SM100_TMA_2SM_LOADENS4_14ComposedLayoutINS4_7SwizzleILi2ELi4ELi3EEENS4_18smem_ptr_flag_bitsILi8EEENSX_INS5_IJNSA_ILi8EEESH_EEENS5_IJSH_SC_EEEEEEEvNS4_8identityES15_S1F_vS1G_EENS_8epilogue10collective18CollectiveEpilogueINS1I_23Sm100TmaWarpSpecializedILi2ELi2ELi64ELb0ELb0EEEJNS5_IJSG_SG_SH_EEENS5_IJNSX_ISG_SC_EENSX_ISH_SC_EEEEESJ_SK_SJ_SK_NS1I_6fusion15FusionCallbacksIS1M_NS1R_17LinCombPerRowBiasISJ_fSJ_SJ_fLi16ELNS_15FloatRoundStyleE2EEES1N_S1Q_JEEENS4_5SM1004TMEM4LOAD26SM100_TMEM_LOAD_32dp32b64xENS4_13SM90_TMA_LOADES1F_NS4_39AutoVectorizingCopyWithAssumedAlignmentILi128EEENS4_14SM90_TMA_STOREES1F_S23_S23_EEEvvEEEEvNT_6ParamsE --------------------------
	.section	.nv.info._ZN7cutlass13device_kernelINS_4gemm6kernel13GemmUniversalIN4cute5tupleIJiiiiEEENS1_10collective13CollectiveMmaINS1_35MainloopSm100TmaUmmaWarpSpecializedILi16ELi2ELi4ENS5_IJNS4_1CILi2EEENSA_ILi1EEESC_EEEEENS5_IJNSA_ILi256EEENSA_ILi128EEENSA_ILi64EEEEEENS_12float_e4m3_tENS5_IJlSC_lEEESJ_SK_NS4_8TiledMMAINS4_8MMA_AtomIJNS4_10MMA_TraitsINS4_25SM100_MMA_F8F6F4_2x1SM_SSEJSJ_SJ_fSF_SG_NS4_17integral_constantINS4_4UMMA5MajorELSR_0EEESS_NSP_INSQ_7ScaleInELST_0EEESU_EEEEEENS4_6LayoutINS5_IJSC_SC_SC_EEENS5_IJNSA_ILi0EEESZ_SZ_EEEEENS5_IJNS4_10UnderscoreES12_S12_EEEEENS4_18SM100_TMA_2SM_LOADENS4_14ComposedLayoutINS4_7SwizzleILi2ELi4ELi3EEENS4_18smem_ptr_flag_bitsILi8EEENSX_INS5_IJNSA_ILi8EEESH_EEENS5_IJSH_SC_EEEEEEEvNS4_8identityES15_S1F_vS1G_EENS_8epilogue10collective18CollectiveEpilogueINS1I_23Sm100TmaWarpSpecializedILi2ELi2ELi64ELb0ELb0EEEJNS5_IJSG_SG_SH_EEENS5_IJNSX_ISG_SC_EENSX_ISH_SC_EEEEESJ_SK_SJ_SK_NS1I_6fusion15FusionCallbacksIS1M_NS1R_17LinCombPerRowBiasISJ_fSJ_SJ_fLi16ELNS_15FloatRoundStyleE2EEES1N_S1Q_JEEENS4_5SM1004TMEM4LOAD26SM100_TMEM_LOAD_32dp32b64xENS4_13SM90_TMA_LOADES1F_NS4_39AutoVectorizingCopyWithAssumedAlignmentILi128EEENS4_14SM90_TMA_STOREES1F_S23_S23_EEEvvEEEEvNT_6ParamsE,"",@"SHT_CUDA_INFO"
	.sectionflags	@""
	.align	4


	//----- nvinfo : EIATTR_CUDA_API_VERSION
	.align		4
        /*0000*/ 	.byte	0x04, 0x37
        /*0002*/ 	.short	(.L_31 - .L_30)
.L_30:
        /*0004*/ 	.word	0x00000082


	//----- nvinfo : EIATTR_KPARAM_INFO
	.align		4
.L_31:
        /*0008*/ 	.byte	0x04, 0x17
        /*000a*/ 	.short	(.L_33 - .L_32)
.L_32:
        /*000c*/ 	.word	0x00000000
        /*0010*/ 	.short	0x0000
        /*0012*/ 	.short	0x0000
        /*0014*/ 	.byte	0x00, 0xf0, 0x01, 0x20


	//----- nvinfo : EIATTR_AT_ENTRY_FRAGMENTS
	.align		4
.L_33:
        /*0018*/ 	.byte	0x04, 0x4f
        /*001a*/ 	.short	(.L_35 - .L_34)


	//   ....[0]....
.L_34:
        /*001c*/ 	.word	0x00000007


	//----- nvinfo : EIATTR_RESERVED_SMEM_USED
	.align		4
.L_35:
        /*0020*/ 	.byte	0x01, 0x41
	.zero		2


	//----- nvinfo : EIATTR_SPARSE_MMA_MASK
	.align		4
        /*0024*/ 	.byte	0x03, 0x50
        /*0026*/ 	.short	0x0000


	//----- nvinfo : EIATTR_TCGEN05_2CTA_USED
	.align		4
        /*0028*/ 	.byte	0x01, 0x52
	.zero		2


	//----- nvinfo : EIATTR_MAXREG_COUNT
	.align		4
        /*002c*/ 	.byte	0x03, 0x1b
        /*002e*/ 	.short	0x00ff


	//----- nvinfo : EIATTR_NUM_BARRIERS
	.align		4
        /*0030*/ 	.byte	0x02, 0x4c
        /*0032*/ 	.byte	0x07
	.zero		1


	//----- nvinfo : EIATTR_EXTERNS
	.align		4
        /*0034*/ 	.byte	0x04, 0x0f
        /*0036*/ 	.short	(.L_37 - .L_36)


	//   ....[0]....
	.align		4
.L_36:
        /*0038*/ 	.word	index@(__assertfail)


	//----- nvinfo : EIATTR_MERCURY_ISA_VERSION
	.align		4
.L_37:
        /*003c*/ 	.byte	0x03, 0x5f
        /*003e*/ 	.short	0x0101


	//----- nvinfo : EIATTR_INT_WARP_WIDE_INSTR_OFFSETS
	.align		4
        /*0040*/ 	.byte	0x04, 0x31
        /*0042*/ 	.short	(.L_39 - .L_38)


	//   ....[0]....
.L_38:
        /*0044*/ 	.word	0x00000e70


	//   ....[1]....
        /*0048*/ 	.word	0x00000f10


	//   ....[2]....
        /*004c*/ 	.word	0x00002270


	//   ....[3]....
        /*0050*/ 	.word	0x00004720


	//   ....[4]....
        /*0054*/ 	.word	0x00004750


	//   ....[5]....
        /*0058*/ 	.word	0x000047a0


	//   ....[6]....
        /*005c*/ 	.word	0x000050b0


	//   ....[7]....
        /*0060*/ 	.word	0x00005120


	//   ....[8]....
        /*0064*/ 	.word	0x000052f0


	//   ....[9]....
        /*0068*/ 	.word	0x00005450


	//   ....[10]....
        /*006c*/ 	.word	0x000063b0


	//----- nvinfo : EIATTR_COOP_GROUP_MASK_REGIDS
	.align		4
.L_39:
        /*0070*/ 	.byte	0x04, 0x29
        /*0072*/ 	.short	(.L_41 - .L_40)


	//   ....[0]....
.L_40:
        /*0074*/ 	.word	0xffffffff


	//   ....[1]....
        /*0078*/ 	.word	0xffffffff


	//   ....[2]....
        /*007c*/ 	.word	0xffffffff


	//   ....[3]....
        /*0080*/ 	.word	0xffffffff


	//   ....[4]....
        /*0084*/ 	.word	0xffffffff


	//   ....[5]....
        /*0088*/ 	.word	0xffffffff


	//   ....[6]....
        /*008c*/ 	.word	0xffffffff


	//   ....[7]....
        /*0090*/ 	.word	0xffffffff


	//   ....[8]....
        /*0094*/ 	.word	0xffffffff


	//   ....[9]....
        /*0098*/ 	.word	0xffffffff


	//   ....[10]....
        /*009c*/ 	.word	0xffffffff


	//   ....[11]....
        /*00a0*/ 	.word	0xffffffff


	//   ....[12]....
        /*00a4*/ 	.word	0xffffffff


	//   ....[13]....
        /*00a8*/ 	.word	0xffffffff


	//----- nvinfo : EIATTR_COOP_GROUP_INSTR_OFFSETS
	.align		4
.L_41:
        /*00ac*/ 	.byte	0x04, 0x28
        /*00ae*/ 	.short	(.L_43 - .L_42)


	//   ....[0]....
.L_42:
        /*00b0*/ 	.word	0x000000c0


	//   ....[1]....
        /*00b4*/ 	.word	0x000004f0


	//   ....[2]....
        /*00b8*/ 	.word	0x00000820


	//   ....[3]....
        /*00bc*/ 	.word	0x00000970


	//   ....[4]....
        /*00c0*/ 	.word	0x00000a60


	//   ....[5]....
        /*00c4*/ 	.word	0x00000bc0


	//   ....[6]....
        /*00c8*/ 	.word	0x00000d50


	//   ....[7]....
        /*00cc*/ 	.word	0x00000f90


	//   ....[8]....
        /*00d0*/ 	.word	0x00002150


	//   ....[9]....
        /*00d4*/ 	.word	0x000035f0


	//   ....[10]....
        /*00d8*/ 	.word	0x00003ac0


	//   ....[11]....
        /*00dc*/ 	.word	0x00003af0


	//   ....[12]....
        /*00e0*/ 	.word	0x00004630


	//   ....[13]....
        /*00e4*/ 	.word	0x00004840


	//----- nvinfo : EIATTR_VRC_CTA_INIT_COUNT
	.align		4
.L_43:
        /*00e8*/ 	.byte	0x02, 0x4a
        /*00ea*/ 	.byte	0x80
	.zero		1


	//----- nvinfo : EIATTR_SYSCALL_OFFSETS
	.align		4
        /*00ec*/ 	.byte	0x04, 0x46
        /*00ee*/ 	.short	(.L_45 - .L_44)


	//   ....[0]....
.L_44:
        /*00f0*/ 	.word	0x00005ed0


	//   ....[1]....
        /*00f4*/ 	.word	0x00006010


	//   ....[2]....
        /*00f8*/ 	.word	0x000069c0


	//   ....[3]....
        /*00fc*/ 	.word	0x00007fd0


	//----- nvinfo : EIATTR_MBARRIER_INSTR_OFFSETS
	.align		4
.L_45:
        /*0100*/ 	.byte	0x04, 0x39
        /*0102*/ 	.short	(.L_47 - .L_46)


	//   ....[0]....
.L_46:
        /*0104*/ 	.word	0x00000600
        /*0108*/ 	.word	0x000000ff
        /*010c*/ 	.word	0x00000000
        /*0110*/ 	.short	0x0100
        /*0112*/ 	.byte	0x08
	.zero		1


	//   ....[1]....
        /*0114*/ 	.word	0x00000610
        /*0118*/ 	.word	0x000000ff
        /*011c*/ 	.word	0x00000080
        /*0120*/ 	.short	0x0100
        /*0122*/ 	.byte	0x08
	.zero		1


	//   ....[2]....
        /*0124*/ 	.word	0x00000620
        /*0128*/ 	.word	0x000000ff
        /*012c*/ 	.word	0x00000008
        /*0130*/ 	.short	0x0100
        /*0132*/ 	.byte	0x08
	.zero		1


	//   ....[3]....
        /*0134*/ 	.word	0x00000630
        /*0138*/ 	.word	0x000000ff
        /*013c*/ 	.word	0x00000088
        /*0140*/ 	.short	0x0100
        /*0142*/ 	.byte	0x08
	.zero		1


	//   ....[4]....
        /*0144*/ 	.word	0x00000640
        /*0148*/ 	.word	0x000000ff
        /*014c*/ 	.word	0x00000010
        /*0150*/ 	.short	0x0100
        /*0152*/ 	.byte	0x08
	.zero		1


	//   ....[5]....
        /*0154*/ 	.word	0x00000650
        /*0158*/ 	.word	0x000000ff
        /*015c*/ 	.word	0x00000090
        /*0160*/ 	.short	0x0100
        /*0162*/ 	.byte	0x08
	.zero		1


	//   ....[6]....
        /*0164*/ 	.word	0x00000660
        /*0168*/ 	.word	0x000000ff
        /*016c*/ 	.word	0x00000018
        /*0170*/ 	.short	0x0100
        /*0172*/ 	.byte	0x08
	.zero		1


	//   ....[7]....
        /*0174*/ 	.word	0x00000670
        /*0178*/ 	.word	0x000000ff
        /*017c*/ 	.word	0x00000098
        /*0180*/ 	.short	0x0100
        /*0182*/ 	.byte	0x08
	.zero		1


	//   ....[8]....
        /*0184*/ 	.word	0x00000680
        /*0188*/ 	.word	0x000000ff
        /*018c*/ 	.word	0x00000020
        /*0190*/ 	.short	0x0100
        /*0192*/ 	.byte	0x08
	.zero		1


	//   ....[9]....
        /*0194*/ 	.word	0x00000690
        /*0198*/ 	.word	0x000000ff
        /*019c*/ 	.word	0x000000a0
        /*01a0*/ 	.short	0x0100
        /*01a2*/ 	.byte	0x08
	.zero		1


	//   ....[10]....
        /*01a4*/ 	.word	0x000006a0
        /*01a8*/ 	.word	0x000000ff
        /*01ac*/ 	.word	0x00000028
        /*01b0*/ 	.short	0x0100
        /*01b2*/ 	.byte	0x08
	.zero		1


	//   ....[11]....
        /*01b4*/ 	.word	0x000006b0
        /*01b8*/ 	.word	0x000000ff
        /*01bc*/ 	.word	0x000000a8
        /*01c0*/ 	.short	0x0100
        /*01c2*/ 	.byte	0x08
	.zero		1


	//   ....[12]....
        /*01c4*/ 	.word	0x000006c0
        /*01c8*/ 	.word	0x000000ff
        /*01cc*/ 	.word	0x00000030
        /*01d0*/ 	.short	0x0100
        /*01d2*/ 	.byte	0x08
	.zero		1


	//   ....[13]....
        /*01d4*/ 	.word	0x000006d0
        /*01d8*/ 	.word	0x000000ff
        /*01dc*/ 	.word	0x000000b0
        /*01e0*/ 	.short	0x0100
        /*01e2*/ 	.byte	0x08
	.zero		1


	//   ....[14]....
        /*01e4*/ 	.word	0x000006e0
        /*01e8*/ 	.word	0x000000ff
        /*01ec*/ 	.word	0x00000038
        /*01f0*/ 	.short	0x0100
        /*01f2*/ 	.byte	0x08
	.zero		1


	//   ....[15]....
        /*01f4*/ 	.word	0x000006f0
        /*01f8*/ 	.word	0x000000ff
        /*01fc*/ 	.word	0x000000b8
        /*0200*/ 	.short	0x0100
        /*0202*/ 	.byte	0x08
	.zero		1


	//   ....[16]....
        /*0204*/ 	.word	0x00000700
        /*0208*/ 	.word	0x000000ff
        /*020c*/ 	.word	0x00000040
        /*0210*/ 	.short	0x0100
        /*0212*/ 	.byte	0x08
	.zero		1


	//   ....[17]....
        /*0214*/ 	.word	0x00000710
        /*0218*/ 	.word	0x000000ff
        /*021c*/ 	.word	0x000000c0
        /*0220*/ 	.short	0x0100
        /*0222*/ 	.byte	0x08
	.zero		1


	//   ....[18]....
        /*0224*/ 	.word	0x00000720
        /*0228*/ 	.word	0x000000ff
        /*022c*/ 	.word	0x00000048
        /*0230*/ 	.short	0x0100
        /*0232*/ 	.byte	0x08
	.zero		1


	//   ....[19]....
        /*0234*/ 	.word	0x00000730
        /*0238*/ 	.word	0x000000ff
        /*023c*/ 	.word	0x000000c8
        /*0240*/ 	.short	0x0100
        /*0242*/ 	.byte	0x08
	.zero		1


	//   ....[20]....
        /*0244*/ 	.word	0x00000740
        /*0248*/ 	.word	0x000000ff
        /*024c*/ 	.word	0x00000050
        /*0250*/ 	.short	0x0100
        /*0252*/ 	.byte	0x08
	.zero		1


	//   ....[21]....
        /*0254*/ 	.word	0x00000750
        /*0258*/ 	.word	0x000000ff
        /*025c*/ 	.word	0x000000d0
        /*0260*/ 	.short	0x0100
        /*0262*/ 	.byte	0x08
	.zero		1


	//   ....[22]....
        /*0264*/ 	.word	0x00000760
        /*0268*/ 	.word	0x000000ff
        /*026c*/ 	.word	0x00000058
        /*0270*/ 	.short	0x0100
        /*0272*/ 	.byte	0x08
	.zero		1


	//   ....[23]....
        /*0274*/ 	.word	0x00000770
        /*0278*/ 	.word	0x000000ff
        /*027c*/ 	.word	0x000000d8
        /*0280*/ 	.short	0x0100
        /*0282*/ 	.byte	0x08
	.zero		1


	//   ....[24]....
        /*0284*/ 	.word	0x00000780
        /*0288*/ 	.word	0x000000ff
        /*028c*/ 	.word	0x00000060
        /*0290*/ 	.short	0x0100
        /*0292*/ 	.byte	0x08
	.zero		1


	//   ....[25]....
        /*0294*/ 	.word	0x00000790
        /*0298*/ 	.word	0x000000ff
        /*029c*/ 	.word	0x000000e0
        /*02a0*/ 	.short	0x0100
        /*02a2*/ 	.byte	0x08
	.zero		1


	//   ....[26]....
        /*02a4*/ 	.word	0x000007a0
        /*02a8*/ 	.word	0x000000ff
        /*02ac*/ 	.word	0x00000068
        /*02b0*/ 	.short	0x0100
        /*02b2*/ 	.byte	0x08
	.zero		1


	//   ....[27]....
        /*02b4*/ 	.word	0x000007b0
        /*02b8*/ 	.word	0x000000ff
        /*02bc*/ 	.word	0x000000e8
        /*02c0*/ 	.short	0x0100
        /*02c2*/ 	.byte	0x08
	.zero		1


	//   ....[28]....
        /*02c4*/ 	.word	0x000007c0
        /*02c8*/ 	.word	0x000000ff
        /*02cc*/ 	.word	0x00000070
        /*02d0*/ 	.short	0x0100
        /*02d2*/ 	.byte	0x08
	.zero		1


	//   ....[29]....
        /*02d4*/ 	.word	0x000007d0
        /*02d8*/ 	.word	0x000000ff
        /*02dc*/ 	.word	0x000000f0
        /*02e0*/ 	.short	0x0100
        /*02e2*/ 	.byte	0x08
	.zero		1


	//   ....[30]....
        /*02e4*/ 	.word	0x000007e0
        /*02e8*/ 	.word	0x000000ff
        /*02ec*/ 	.word	0x00000078
        /*02f0*/ 	.short	0x0100
        /*02f2*/ 	.byte	0x08
	.zero		1


	//   ....[31]....
        /*02f4*/ 	.word	0x000007f0
        /*02f8*/ 	.word	0x000000ff
        /*02fc*/ 	.word	0x000000f8
        /*0300*/ 	.short	0x0100
        /*0302*/ 	.byte	0x08
	.zero		1


	//   ....[32]....
        /*0304*/ 	.word	0x00000920
        /*0308*/ 	.word	0x000000ff
        /*030c*/ 	.word	0x00000100
        /*0310*/ 	.short	0x0100
        /*0312*/ 	.byte	0x09
	.zero		1


	//   ....[33]....
        /*0314*/ 	.word	0x00000930
        /*0318*/ 	.word	0x000000ff
        /*031c*/ 	.word	0x00000110
        /*0320*/ 	.short	0x0100
        /*0322*/ 	.byte	0x09
	.zero		1


	//   ....[34]....
        /*0324*/ 	.word	0x00000940
        /*0328*/ 	.word	0x000000ff
        /*032c*/ 	.word	0x00000108
        /*0330*/ 	.short	0x0100
        /*0332*/ 	.byte	0x09
	.zero		1


	//   ....[35]....
        /*0334*/ 	.word	0x00000950
        /*0338*/ 	.word	0x000000ff
        /*033c*/ 	.word	0x00000118
        /*0340*/ 	.short	0x0100
        /*0342*/ 	.byte	0x09
	.zero		1


	//   ....[36]....
        /*0344*/ 	.word	0x00000a30
        /*0348*/ 	.word	0x000000ff
        /*034c*/ 	.word	0x00000120
        /*0350*/ 	.short	0x0100
        /*0352*/ 	.byte	0x08
	.zero		1


	//   ....[37]....
        /*0354*/ 	.word	0x00000a40
        /*0358*/ 	.word	0x000000ff
        /*035c*/ 	.word	0x00000128
        /*0360*/ 	.short	0x0100
        /*0362*/ 	.byte	0x08
	.zero		1


	//   ....[38]....
        /*0364*/ 	.word	0x00000b70
        /*0368*/ 	.word	0x000000ff
        /*036c*/ 	.word	0x00000130
        /*0370*/ 	.short	0x0100
        /*0372*/ 	.byte	0x08
	.zero		1


	//   ....[39]....
        /*0374*/ 	.word	0x00000b80
        /*0378*/ 	.word	0x000000ff
        /*037c*/ 	.word	0x00000140
        /*0380*/ 	.short	0x0100
        /*0382*/ 	.byte	0x08
	.zero		1


	//   ....[40]....
        /*0384*/ 	.word	0x00000b90
        /*0388*/ 	.word	0x000000ff
        /*038c*/ 	.word	0x00000138
        /*0390*/ 	.short	0x0100
        /*0392*/ 	.byte	0x08
	.zero		1


	//   ....[41]....
        /*0394*/ 	.word	0x00000ba0
        /*0398*/ 	.word	0x000000ff
        /*039c*/ 	.word	0x00000148
        /*03a0*/ 	.short	0x0100
        /*03a2*/ 	.byte	0x08
	.zero		1


	//   ....[42]....
        /*03a4*/ 	.word	0x00000cc0
        /*03a8*/ 	.word	0x000000ff
        /*03ac*/ 	.word	0x00000150
        /*03b0*/ 	.short	0x0100
        /*03b2*/ 	.byte	0x09
	.zero		1


	//   ....[43]....
        /*03b4*/ 	.word	0x00000cd0
        /*03b8*/ 	.word	0x000000ff
        /*03bc*/ 	.word	0x00000170
        /*03c0*/ 	.short	0x0100
        /*03c2*/ 	.byte	0x09
	.zero		1


	//   ....[44]....
        /*03c4*/ 	.word	0x00000ce0
        /*03c8*/ 	.word	0x000000ff
        /*03cc*/ 	.word	0x00000158
        /*03d0*/ 	.short	0x0100
        /*03d2*/ 	.byte	0x09
	.zero		1


	//   ....[45]....
        /*03d4*/ 	.word	0x00000cf0
        /*03d8*/ 	.word	0x000000ff
        /*03dc*/ 	.word	0x00000178
        /*03e0*/ 	.short	0x0100
        /*03e2*/ 	.byte	0x09
	.zero		1


	//   ....[46]....
        /*03e4*/ 	.word	0x00000d00
        /*03e8*/ 	.word	0x000000ff
        /*03ec*/ 	.word	0x00000160
        /*03f0*/ 	.short	0x0100
        /*03f2*/ 	.byte	0x09
	.zero		1


	//   ....[47]....
        /*03f4*/ 	.word	0x00000d10
        /*03f8*/ 	.word	0x000000ff
        /*03fc*/ 	.word	0x00000180
        /*0400*/ 	.short	0x0100
        /*0402*/ 	.byte	0x09
	.zero		1


	//   ....[48]....
        /*0404*/ 	.word	0x00000d20
        /*0408*/ 	.word	0x000000ff
        /*040c*/ 	.word	0x00000168
        /*0410*/ 	.short	0x0100
        /*0412*/ 	.byte	0x09
	.zero		1


	//   ....[49]....
        /*0414*/ 	.word	0x00000d30
        /*0418*/ 	.word	0x000000ff
        /*041c*/ 	.word	0x00000188
        /*0420*/ 	.short	0x0100
        /*0422*/ 	.byte	0x09
	.zero		1


	//   ....[50]....
        /*0424*/ 	.word	0x00000e20
        /*0428*/ 	.word	0x000000ff
        /*042c*/ 	.word	0x00000190
        /*0430*/ 	.short	0x0100
        /*0432*/ 	.byte	0x08
	.zero		1


	//   ....[51]....
        /*0434*/ 	.word	0x00000e30
        /*0438*/ 	.word	0x000000ff
        /*043c*/ 	.word	0x000001a0
        /*0440*/ 	.short	0x0100
        /*0442*/ 	.byte	0x08
	.zero		1


	//   ....[52]....
        /*0444*/ 	.word	0x00000e40
        /*0448*/ 	.word	0x000000ff
        /*044c*/ 	.word	0x00000198
        /*0450*/ 	.short	0x0100
        /*0452*/ 	.byte	0x08
	.zero		1


	//   ....[53]....
        /*0454*/ 	.word	0x00000e50
        /*0458*/ 	.word	0x000000ff
        /*045c*/ 	.word	0x000001a8
        /*0460*/ 	.short	0x0100
        /*0462*/ 	.byte	0x08
	.zero		1


	//   ....[54]....
        /*0464*/ 	.word	0x00000f40
        /*0468*/ 	.word	0x000000ff
        /*046c*/ 	.word	0x000001b0
        /*0470*/ 	.short	0x0100
        /*0472*/ 	.byte	0x06
	.zero		1


	//   ....[55]....
        /*0474*/ 	.word	0x00001950
        /*0478*/ 	.word	0x00000002
        /*047c*/ 	.word	0x000001a0
        /*0480*/ 	.short	0x010a
        /*0482*/ 	.byte	0xff
	.zero		1


	//   ....[56]....
        /*0484*/ 	.word	0x00001980
        /*0488*/ 	.word	0x00000002
        /*048c*/ 	.word	0x00000190
        /*0490*/ 	.short	0x0101
        /*0492*/ 	.byte	0xff
	.zero		1


	//   ....[57]....
        /*0494*/ 	.word	0x00001a50
        /*0498*/ 	.word	0x000000ff
        /*049c*/ 	.word	0x00000080
        /*04a0*/ 	.short	0x010a
        /*04a2*/ 	.byte	0x08
	.zero		1


	//   ....[58]....
        /*04a4*/ 	.word	0x00001b50
        /*04a8*/ 	.word	0x000000ff
        /*04ac*/ 	.word	0x00000080
        /*04b0*/ 	.short	0x010a
        /*04b2*/ 	.byte	0x21
	.zero		1


	//   ....[59]....
        /*04b4*/ 	.word	0x00001d00
        /*04b8*/ 	.word	0x000000ff
        /*04bc*/ 	.word	0x00000080
        /*04c0*/ 	.short	0x010a
        /*04c2*/ 	.byte	0x08
	.zero		1


	//   ....[60]....
        /*04c4*/ 	.word	0x00001e00
        /*04c8*/ 	.word	0x000000ff
        /*04cc*/ 	.word	0x00000128
        /*04d0*/ 	.short	0x0101
        /*04d2*/ 	.byte	0x04
	.zero		1


	//   ....[61]....
        /*04d4*/ 	.word	0x00001e20
        /*04d8*/ 	.word	0x000000ff
        /*04dc*/ 	.word	0x00000080
        /*04e0*/ 	.short	0x010a
        /*04e2*/ 	.byte	0x08
	.zero		1


	//   ....[62]....
        /*04e4*/ 	.word	0x00001ea0
        /*04e8*/ 	.word	0x000000ff
        /*04ec*/ 	.word	0x00000080
        /*04f0*/ 	.short	0x010a
        /*04f2*/ 	.byte	0x11
	.zero		1


	//   ....[63]....
        /*04f4*/ 	.word	0x00002030
        /*04f8*/ 	.word	0x000000ff
        /*04fc*/ 	.word	0x00000080
        /*0500*/ 	.short	0x010a
        /*0502*/ 	.byte	0x08
	.zero		1


	//   ....[64]....
        /*0504*/ 	.word	0x00002180
        /*0508*/ 	.word	0x00000002
        /*050c*/ 	.word	0x00000130
        /*0510*/ 	.short	0x010a
        /*0512*/ 	.byte	0xff
	.zero		1


	//   ....[65]....
        /*0514*/ 	.word	0x00002240
        /*0518*/ 	.word	0x00000002
        /*051c*/ 	.word	0x00000000
        /*0520*/ 	.short	0x0101
        /*0522*/ 	.byte	0xff
	.zero		1


	//   ....[66]....
        /*0524*/ 	.word	0x000027a0
        /*0528*/ 	.word	0x000000ff
        /*052c*/ 	.word	0x00000000
        /*0530*/ 	.short	0x010a
        /*0532*/ 	.byte	0x05
	.zero		1


	//   ....[67]....
        /*0534*/ 	.word	0x00002830
        /*0538*/ 	.word	0x000000ff
        /*053c*/ 	.word	0x00000000
        /*0540*/ 	.short	0x010a
        /*0542*/ 	.byte	0x05
	.zero		1


	//   ....[68]....
        /*0544*/ 	.word	0x000028c0
        /*0548*/ 	.word	0x000000ff
        /*054c*/ 	.word	0x00000000
        /*0550*/ 	.short	0x010a
        /*0552*/ 	.byte	0x05
	.zero		1


	//   ....[69]....
        /*0554*/ 	.word	0x00002950
        /*0558*/ 	.word	0x000000ff
        /*055c*/ 	.word	0x00000000
        /*0560*/ 	.short	0x010a
        /*0562*/ 	.byte	0x05
	.zero		1


	//   ....[70]....
        /*0564*/ 	.word	0x000029e0
        /*0568*/ 	.word	0x000000ff
        /*056c*/ 	.word	0x00000000
        /*0570*/ 	.short	0x010a
        /*0572*/ 	.byte	0x05
	.zero		1


	//   ....[71]....
        /*0574*/ 	.word	0x00002a70
        /*0578*/ 	.word	0x000000ff
        /*057c*/ 	.word	0x00000000
        /*0580*/ 	.short	0x010a
        /*0582*/ 	.byte	0x05
	.zero		1


	//   ....[72]....
        /*0584*/ 	.word	0x00002b00
        /*0588*/ 	.word	0x000000ff
        /*058c*/ 	.word	0x00000000
        /*0590*/ 	.short	0x010a
        /*0592*/ 	.byte	0x05
	.zero		1


	//   ....[73]....
        /*0594*/ 	.word	0x00002b90
        /*0598*/ 	.word	0x000000ff
        /*059c*/ 	.word	0x00000000
        /*05a0*/ 	.short	0x010a
        /*05a2*/ 	.byte	0x05
	.zero		1


	//   ....[74]....
        /*05a4*/ 	.word	0x00002c20
        /*05a8*/ 	.word	0x000000ff
        /*05ac*/ 	.word	0x00000000
        /*05b0*/ 	.short	0x010a
        /*05b2*/ 	.byte	0x05
	.zero		1


	//   ....[75]....
        /*05b4*/ 	.word	0x00002cb0
        /*05b8*/ 	.word	0x000000ff
        /*05bc*/ 	.word	0x00000000
        /*05c0*/ 	.short	0x010a
        /*05c2*/ 	.byte	0x05
	.zero		1


	//   ....[76]....
        /*05c4*/ 	.word	0x00002d40
        /*05c8*/ 	.word	0x000000ff
        /*05cc*/ 	.word	0x00000000
        /*05d0*/ 	.short	0x010a
        /*05d2*/ 	.byte	0x05
	.zero		1


	//   ....[77]....
        /*05d4*/ 	.word	0x00002dd0
        /*05d8*/ 	.word	0x000000ff
        /*05dc*/ 	.word	0x00000000
        /*05e0*/ 	.short	0x010a
        /*05e2*/ 	.byte	0x05
	.zero		1


	//   ....[78]....
        /*05e4*/ 	.word	0x00002e60
        /*05e8*/ 	.word	0x000000ff
        /*05ec*/ 	.word	0x00000000
        /*05f0*/ 	.short	0x010a
        /*05f2*/ 	.byte	0x05
	.zero		1


	//   ....[79]....
        /*05f4*/ 	.word	0x00002ef0
        /*05f8*/ 	.word	0x000000ff
        /*05fc*/ 	.word	0x00000000
        /*0600*/ 	.short	0x010a
        /*0602*/ 	.byte	0x05
	.zero		1


	//   ....[80]....
        /*0604*/ 	.word	0x00002f80
        /*0608*/ 	.word	0x000000ff
        /*060c*/ 	.word	0x00000000
        /*0610*/ 	.short	0x010a
        /*0612*/ 	.byte	0x05
	.zero		1


	//   ....[81]....
        /*0614*/ 	.word	0x00003020
        /*0618*/ 	.word	0x00000000
        /*061c*/ 	.word	0x00000000
        /*0620*/ 	.short	0x010a
        /*0622*/ 	.byte	0xff
	.zero		1


	//   ....[82]....
        /*0624*/ 	.word	0x00003150
        /*0628*/ 	.word	0x00000000
        /*062c*/ 	.word	0x00000190
        /*0630*/ 	.short	0x010a
        /*0632*/ 	.byte	0xff
	.zero		1


	//   ....[83]....
        /*0634*/ 	.word	0x000031c0
        /*0638*/ 	.word	0x00000000
        /*063c*/ 	.word	0x00000000
        /*0640*/ 	.short	0x0101
        /*0642*/ 	.byte	0xff
	.zero		1


	//   ....[84]....
        /*0644*/ 	.word	0x000031e0
        /*0648*/ 	.word	0x000000ff
        /*064c*/ 	.word	0x00000140
        /*0650*/ 	.short	0x010a
        /*0652*/ 	.byte	0x05
	.zero		1


	//   ....[85]....
        /*0654*/ 	.word	0x00003300
        /*0658*/ 	.word	0x00000000
        /*065c*/ 	.word	0x00000130
        /*0660*/ 	.short	0x010a
        /*0662*/ 	.byte	0xff
	.zero		1


	//   ....[86]....
        /*0664*/ 	.word	0x00003400
        /*0668*/ 	.word	0x00000000
        /*066c*/ 	.word	0x00000000
        /*0670*/ 	.short	0x0101
        /*0672*/ 	.byte	0xff
	.zero		1


	//   ....[87]....
        /*0674*/ 	.word	0x00003490
        /*0678*/ 	.word	0x000000ff
        /*067c*/ 	.word	0x00000140
        /*0680*/ 	.short	0x0106
        /*0682*/ 	.byte	0x05
	.zero		1


	//   ....[88]....
        /*0684*/ 	.word	0x000034b0
        /*0688*/ 	.word	0x000000ff
        /*068c*/ 	.word	0x00000140
        /*0690*/ 	.short	0x010a
        /*0692*/ 	.byte	0x05
	.zero		1


	//   ....[89]....
        /*0694*/ 	.word	0x00003540
        /*0698*/ 	.word	0x000000ff
        /*069c*/ 	.word	0x00000140
        /*06a0*/ 	.short	0x0106
        /*06a2*/ 	.byte	0x04
	.zero		1


	//   ....[90]....
        /*06a4*/ 	.word	0x00003580
        /*06a8*/ 	.word	0x00000000
        /*06ac*/ 	.word	0x00000140
        /*06b0*/ 	.short	0x010a
        /*06b2*/ 	.byte	0xff
	.zero		1


	//   ....[91]....
        /*06b4*/ 	.word	0x000037c0
        /*06b8*/ 	.word	0x000000ff
        /*06bc*/ 	.word	0x00000008
        /*06c0*/ 	.short	0x010a
        /*06c2*/ 	.byte	0x06
	.zero		1


	//   ....[92]....
        /*06c4*/ 	.word	0x000037e0
        /*06c8*/ 	.word	0x000000ff
        /*06cc*/ 	.word	0x00000008
        /*06d0*/ 	.short	0x010a
        /*06d2*/ 	.byte	0x06
	.zero		1


	//   ....[93]....
        /*06d4*/ 	.word	0x00003970
        /*06d8*/ 	.word	0x000000ff
        /*06dc*/ 	.word	0x00000008
        /*06e0*/ 	.short	0x010a
        /*06e2*/ 	.byte	0x06
	.zero		1


	//   ....[94]....
        /*06e4*/ 	.word	0x00003990
        /*06e8*/ 	.word	0x000000ff
        /*06ec*/ 	.word	0x00000008
        /*06f0*/ 	.short	0x010a
        /*06f2*/ 	.byte	0x06
	.zero		1


	//   ....[95]....
        /*06f4*/ 	.word	0x00003a50
        /*06f8*/ 	.word	0x000000ff
        /*06fc*/ 	.word	0x00000000
        /*0700*/ 	.short	0x0101
        /*0702*/ 	.byte	0x07
	.zero		1


	//   ....[96]....
        /*0704*/ 	.word	0x00003d50
        /*0708*/ 	.word	0x00000000
        /*070c*/ 	.word	0x00000130
        /*0710*/ 	.short	0x010a
        /*0712*/ 	.byte	0xff
	.zero		1


	//   ....[97]....
        /*0714*/ 	.word	0x00003e10
        /*0718*/ 	.word	0x00000000
        /*071c*/ 	.word	0x00000000
        /*0720*/ 	.short	0x0101
        /*0722*/ 	.byte	0xff
	.zero		1


	//   ....[98]....
        /*0724*/ 	.word	0x00003ed0
        /*0728*/ 	.word	0x000000ff
        /*072c*/ 	.word	0x00000000
        /*0730*/ 	.short	0x010a
        /*0732*/ 	.byte	0x06
	.zero		1


	//   ....[99]....
        /*0734*/ 	.word	0x00003ee0
        /*0738*/ 	.word	0x000000ff
        /*073c*/ 	.word	0x00000170
        /*0740*/ 	.short	0x010a
        /*0742*/ 	.byte	0x0a
	.zero		1


	//   ....[100]....
        /*0744*/ 	.word	0x00003f90
        /*0748*/ 	.word	0x000000ff
        /*074c*/ 	.word	0x00000000
        /*0750*/ 	.short	0x010a
        /*0752*/ 	.byte	0x09
	.zero		1


	//   ....[101]....
        /*0754*/ 	.word	0x000040d0
        /*0758*/ 	.word	0x000000ff
        /*075c*/ 	.word	0x00000000
        /*0760*/ 	.short	0x010a
        /*0762*/ 	.byte	0x06
	.zero		1


	//   ....[102]....
        /*0764*/ 	.word	0x00004320
        /*0768*/ 	.word	0x000000ff
        /*076c*/ 	.word	0x00000000
        /*0770*/ 	.short	0x010a
        /*0772*/ 	.byte	0x07
	.zero		1


	//   ....[103]....
        /*0774*/ 	.word	0x000043b0
        /*0778*/ 	.word	0x000000ff
        /*077c*/ 	.word	0x00000000
        /*0780*/ 	.short	0x010a
        /*0782*/ 	.byte	0x07
	.zero		1


	//   ....[104]....
        /*0784*/ 	.word	0x00004440
        /*0788*/ 	.word	0x000000ff
        /*078c*/ 	.word	0x00000000
        /*0790*/ 	.short	0x010a
        /*0792*/ 	.byte	0x07
	.zero		1


	//   ....[105]....
        /*0794*/ 	.word	0x000044e0
        /*0798*/ 	.word	0x00000000
        /*079c*/ 	.word	0x00000000
        /*07a0*/ 	.short	0x010a
        /*07a2*/ 	.byte	0xff
	.zero		1


	//   ....[106]....
        /*07a4*/ 	.word	0x00004520
        /*07a8*/ 	.word	0x00000000
        /*07ac*/ 	.word	0x00000000
        /*07b0*/ 	.short	0x010a
        /*07b2*/ 	.byte	0xff
	.zero		1


	//   ....[107]....
        /*07b4*/ 	.word	0x00004590
        /*07b8*/ 	.word	0x000000ff
        /*07bc*/ 	.word	0x00000000
        /*07c0*/ 	.short	0x0101
        /*07c2*/ 	.byte	0x05
	.zero		1


	//   ....[108]....
        /*07c4*/ 	.word	0x000045d0
        /*07c8*/ 	.word	0x000000ff
        /*07cc*/ 	.word	0x000001b0
        /*07d0*/ 	.short	0x010a
        /*07d2*/ 	.byte	0x08
	.zero		1


	//   ....[109]....
        /*07d4*/ 	.word	0x00004620
        /*07d8*/ 	.word	0x000000ff
        /*07dc*/ 	.word	0x00000000
        /*07e0*/ 	.short	0x0101
        /*07e2*/ 	.byte	0x05
	.zero		1


	//   ....[110]....
        /*07e4*/ 	.word	0x00004a50
        /*07e8*/ 	.word	0x00000000
        /*07ec*/ 	.word	0x00000130
        /*07f0*/ 	.short	0x010a
        /*07f2*/ 	.byte	0xff
	.zero		1


	//   ....[111]....
        /*07f4*/ 	.word	0x00004b10
        /*07f8*/ 	.word	0x00000000
        /*07fc*/ 	.word	0x00000000
        /*0800*/ 	.short	0x0101
        /*0802*/ 	.byte	0xff
	.zero		1


	//   ....[112]....
        /*0804*/ 	.word	0x00004e30
        /*0808*/ 	.word	0x000000ff
        /*080c*/ 	.word	0x00000128
        /*0810*/ 	.short	0x010a
        /*0812*/ 	.byte	0x06
	.zero		1


	//   ....[113]....
        /*0814*/ 	.word	0x00005020
        /*0818*/ 	.word	0x000000ff
        /*081c*/ 	.word	0x00000110
        /*0820*/ 	.short	0x010a
        /*0822*/ 	.byte	0x06
	.zero		1


	//   ....[114]....
        /*0824*/ 	.word	0x000051d0
        /*0828*/ 	.word	0x000000ff
        /*082c*/ 	.word	0x00000100
        /*0830*/ 	.short	0x010b
        /*0832*/ 	.byte	0x06
	.zero		1


	//   ....[115]....
        /*0834*/ 	.word	0x00005210
        /*0838*/ 	.word	0x000000ff
        /*083c*/ 	.word	0x00000000
        /*0840*/ 	.short	0x0101
        /*0842*/ 	.byte	0x08
	.zero		1


	//   ....[116]....
        /*0844*/ 	.word	0x00005250
        /*0848*/ 	.word	0x000000ff
        /*084c*/ 	.word	0x00000118
        /*0850*/ 	.short	0x010a
        /*0852*/ 	.byte	0x06
	.zero		1


	//   ....[117]....
        /*0854*/ 	.word	0x00005490
        /*0858*/ 	.word	0x000000ff
        /*085c*/ 	.word	0x00000108
        /*0860*/ 	.short	0x010b
        /*0862*/ 	.byte	0x06
	.zero		1


	//   ....[118]....
        /*0864*/ 	.word	0x000054b0
        /*0868*/ 	.word	0x000000ff
        /*086c*/ 	.word	0x00000000
        /*0870*/ 	.short	0x0101
        /*0872*/ 	.byte	0x0d
	.zero		1


	//   ....[119]....
        /*0874*/ 	.word	0x000054e0
        /*0878*/ 	.word	0x000000ff
        /*087c*/ 	.word	0x00000110
        /*0880*/ 	.short	0x010a
        /*0882*/ 	.byte	0x06
	.zero		1


	//   ....[120]....
        /*0884*/ 	.word	0x00005520
        /*0888*/ 	.word	0x00000000
        /*088c*/ 	.word	0x00000118
        /*0890*/ 	.short	0x010a
        /*0892*/ 	.byte	0xff
	.zero		1


	//   ....[121]....
        /*0894*/ 	.word	0x000058a0
        /*0898*/ 	.word	0x00000000
        /*089c*/ 	.word	0x00000130
        /*08a0*/ 	.short	0x010a
        /*08a2*/ 	.byte	0xff
	.zero		1


	//   ....[122]....
        /*08a4*/ 	.word	0x000059b0
        /*08a8*/ 	.word	0x00000000
        /*08ac*/ 	.word	0x00000000
        /*08b0*/ 	.short	0x0101
        /*08b2*/ 	.byte	0xff
	.zero		1


	//   ....[123]....
        /*08b4*/ 	.word	0x00006470
        /*08b8*/ 	.word	0x00000000
        /*08bc*/ 	.word	0x00000100
        /*08c0*/ 	.short	0x010a
        /*08c2*/ 	.byte	0xff
	.zero		1


	//   ....[124]....
        /*08c4*/ 	.word	0x000065a0
        /*08c8*/ 	.word	0x000000c0
        /*08cc*/ 	.word	0x00000150
        /*08d0*/ 	.short	0x010a
        /*08d2*/ 	.byte	0xff
	.zero		1


	//   ....[125]....
        /*08d4*/ 	.word	0x000066d0
        /*08d8*/ 	.word	0x00000000
        /*08dc*/ 	.word	0x00000100
        /*08e0*/ 	.short	0x010a
        /*08e2*/ 	.byte	0xff
	.zero		1


	//   ....[126]....
        /*08e4*/ 	.word	0x00006810
        /*08e8*/ 	.word	0x00000000
        /*08ec*/ 	.word	0x00000000
        /*08f0*/ 	.short	0x0101
        /*08f2*/ 	.byte	0xff
	.zero		1


	//   ....[127]....
        /*08f4*/ 	.word	0x00006890
        /*08f8*/ 	.word	0x000000c0
        /*08fc*/ 	.word	0x00000150
        /*0900*/ 	.short	0x010a
        /*0902*/ 	.byte	0xff
	.zero		1


	//   ....[128]....
        /*0904*/ 	.word	0x00007c40
        /*0908*/ 	.word	0x00000005
        /*090c*/ 	.word	0x00000100
        /*0910*/ 	.short	0x010a
        /*0912*/ 	.byte	0xff
	.zero		1


	//   ....[129]....
        /*0914*/ 	.word	0x00007d10
        /*0918*/ 	.word	0x00000005
        /*091c*/ 	.word	0x00000100
        /*0920*/ 	.short	0x010a
        /*0922*/ 	.byte	0xff
	.zero		1


	//   ....[130]....
        /*0924*/ 	.word	0x00007e50
        /*0928*/ 	.word	0x00000000
        /*092c*/ 	.word	0x00000000
        /*0930*/ 	.short	0x0101
        /*0932*/ 	.byte	0xff
	.zero		1


	//   ....[131]....
        /*0934*/ 	.word	0x000082b0
        /*0938*/ 	.word	0x000000c0
        /*093c*/ 	.word	0x00000000
        /*0940*/ 	.short	0x0101
        /*0942*/ 	.byte	0xff
	.zero		1


	//   ....[132]....
        /*0944*/ 	.word	0x000092d0
        /*0948*/ 	.word	0x00000002
        /*094c*/ 	.word	0x000001a0
        /*0950*/ 	.short	0x010a
        /*0952*/ 	.byte	0xff
	.zero		1


	//   ....[133]....
        /*0954*/ 	.word	0x00009330
        /*0958*/ 	.word	0x00000002
        /*095c*/ 	.word	0x00000080
        /*0960*/ 	.short	0x010a
        /*0962*/ 	.byte	0xff
	.zero		1


	//   ....[134]....
        /*0964*/ 	.word	0x00009390
        /*0968*/ 	.word	0x00000002
        /*096c*/ 	.word	0x00000080
        /*0970*/ 	.short	0x010a
        /*0972*/ 	.byte	0xff
	.zero		1


	//   ....[135]....
        /*0974*/ 	.word	0x000093e0
        /*0978*/ 	.word	0x00000002
        /*097c*/ 	.word	0x00000130
        /*0980*/ 	.short	0x010a
        /*0982*/ 	.byte	0xff
	.zero		1


	//   ....[136]....
        /*0984*/ 	.word	0x00009440
        /*0988*/ 	.word	0x00000000
        /*098c*/ 	.word	0x00000000
        /*0990*/ 	.short	0x010a
        /*0992*/ 	.byte	0xff
	.zero		1


	//   ....[137]....
        /*0994*/ 	.word	0x000094a0
        /*0998*/ 	.word	0x00000000
        /*099c*/ 	.word	0x00000000
        /*09a0*/ 	.short	0x010a
        /*09a2*/ 	.byte	0xff
	.zero		1


	//   ....[138]....
        /*09a4*/ 	.word	0x00009500
        /*09a8*/ 	.word	0x00000000
        /*09ac*/ 	.word	0x00000000
        /*09b0*/ 	.short	0x010a
        /*09b2*/ 	.byte	0xff
	.zero		1


	//   ....[139]....
        /*09b4*/ 	.word	0x00009560
        /*09b8*/ 	.word	0x00000000
        /*09bc*/ 	.word	0x00000000
        /*09c0*/ 	.short	0x010a
        /*09c2*/ 	.byte	0xff
	.zero		1


	//   ....[140]....
        /*09c4*/ 	.word	0x000095c0
        /*09c8*/ 	.word	0x00000000
        /*09cc*/ 	.word	0x00000000
        /*09d0*/ 	.short	0x010a
        /*09d2*/ 	.byte	0xff
	.zero		1


	//   ....[141]....
        /*09d4*/ 	.word	0x00009620
        /*09d8*/ 	.word	0x00000000
        /*09dc*/ 	.word	0x00000000
        /*09e0*/ 	.short	0x010a
        /*09e2*/ 	.byte	0xff
	.zero		1


	//   ....[142]....
        /*09e4*/ 	.word	0x00009680
        /*09e8*/ 	.word	0x00000000
        /*09ec*/ 	.word	0x00000000
        /*09f0*/ 	.short	0x010a
        /*09f2*/ 	.byte	0xff
	.zero		1


	//   ....[143]....
        /*09f4*/ 	.word	0x000096e0
        /*09f8*/ 	.word	0x00000000
        /*09fc*/ 	.word	0x00000000
        /*0a00*/ 	.short	0x010a
        /*0a02*/ 	.byte	0xff
	.zero		1


	//   ....[144]....
        /*0a04*/ 	.word	0x00009740
        /*0a08*/ 	.word	0x00000000
        /*0a0c*/ 	.word	0x00000000
        /*0a10*/ 	.short	0x010a
        /*0a12*/ 	.byte	0xff
	.zero		1


	//   ....[145]....
        /*0a14*/ 	.word	0x000097a0
        /*0a18*/ 	.word	0x00000000
        /*0a1c*/ 	.word	0x00000000
        /*0a20*/ 	.short	0x010a
        /*0a22*/ 	.byte	0xff
	.zero		1


	//   ....[146]....
        /*0a24*/ 	.word	0x00009800
        /*0a28*/ 	.word	0x00000000
        /*0a2c*/ 	.word	0x00000000
        /*0a30*/ 	.short	0x010a
        /*0a32*/ 	.byte	0xff
	.zero		1


	//   ....[147]....
        /*0a34*/ 	.word	0x00009860
        /*0a38*/ 	.word	0x00000000
        /*0a3c*/ 	.word	0x00000000
        /*0a40*/ 	.short	0x010a
        /*0a42*/ 	.byte	0xff
	.zero		1


	//   ....[148]....
        /*0a44*/ 	.word	0x000098c0
        /*0a48*/ 	.word	0x00000000
        /*0a4c*/ 	.word	0x00000000
        /*0a50*/ 	.short	0x010a
        /*0a52*/ 	.byte	0xff
	.zero		1


	//   ....[149]....
        /*0a54*/ 	.word	0x00009920
        /*0a58*/ 	.word	0x00000000
        /*0a5c*/ 	.word	0x00000000
        /*0a60*/ 	.short	0x010a
        /*0a62*/ 	.byte	0xff
	.zero		1


	//   ....[150]....
        /*0a64*/ 	.word	0x00009980
        /*0a68*/ 	.word	0x00000000
        /*0a6c*/ 	.word	0x00000000
        /*0a70*/ 	.short	0x010a
        /*0a72*/ 	.byte	0xff
	.zero		1


	//   ....[151]....
        /*0a74*/ 	.word	0x000099d0
        /*0a78*/ 	.word	0x00000000
        /*0a7c*/ 	.word	0x00000190
        /*0a80*/ 	.short	0x010a
        /*0a82*/ 	.byte	0xff
	.zero		1


	//   ....[152]....
        /*0a84*/ 	.word	0x00009a30
        /*0a88*/ 	.word	0x00000000
        /*0a8c*/ 	.word	0x00000140
        /*0a90*/ 	.short	0x010a
        /*0a92*/ 	.byte	0xff
	.zero		1


	//   ....[153]....
        /*0a94*/ 	.word	0x00009a80
        /*0a98*/ 	.word	0x00000000
        /*0a9c*/ 	.word	0x00000130
        /*0aa0*/ 	.short	0x010a
        /*0aa2*/ 	.byte	0xff
	.zero		1


	//   ....[154]....
        /*0aa4*/ 	.word	0x00009ae0
        /*0aa8*/ 	.word	0x00000000
        /*0aac*/ 	.word	0x00000140
        /*0ab0*/ 	.short	0x010a
        /*0ab2*/ 	.byte	0xff
	.zero		1


	//   ....[155]....
        /*0ab4*/ 	.word	0x00009b40
        /*0ab8*/ 	.word	0x00000004
        /*0abc*/ 	.word	0x00000008
        /*0ac0*/ 	.short	0x010a
        /*0ac2*/ 	.byte	0xff
	.zero		1


	//   ....[156]....
        /*0ac4*/ 	.word	0x00009c20
        /*0ac8*/ 	.word	0x00000002
        /*0acc*/ 	.word	0x00000008
        /*0ad0*/ 	.short	0x010a
        /*0ad2*/ 	.byte	0xff
	.zero		1


	//   ....[157]....
        /*0ad4*/ 	.word	0x00009c70
        /*0ad8*/ 	.word	0x00000000
        /*0adc*/ 	.word	0x00000130
        /*0ae0*/ 	.short	0x010a
        /*0ae2*/ 	.byte	0xff
	.zero		1


	//   ....[158]....
        /*0ae4*/ 	.word	0x00009cd0
        /*0ae8*/ 	.word	0x00000000
        /*0aec*/ 	.word	0x00000170
        /*0af0*/ 	.short	0x010a
        /*0af2*/ 	.byte	0xff
	.zero		1


	//   ....[159]....
        /*0af4*/ 	.word	0x00009d30
        /*0af8*/ 	.word	0x00000000
        /*0afc*/ 	.word	0x00000000
        /*0b00*/ 	.short	0x010a
        /*0b02*/ 	.byte	0xff
	.zero		1


	//   ....[160]....
        /*0b04*/ 	.word	0x00009d90
        /*0b08*/ 	.word	0x00000000
        /*0b0c*/ 	.word	0x00000000
        /*0b10*/ 	.short	0x010a
        /*0b12*/ 	.byte	0xff
	.zero		1


	//   ....[161]....
        /*0b14*/ 	.word	0x00009df0
        /*0b18*/ 	.word	0x00000000
        /*0b1c*/ 	.word	0x00000000
        /*0b20*/ 	.short	0x010a
        /*0b22*/ 	.byte	0xff
	.zero		1


	//   ....[162]....
        /*0b24*/ 	.word	0x00009e50
        /*0b28*/ 	.word	0x00000000
        /*0b2c*/ 	.word	0x00000000
        /*0b30*/ 	.short	0x010a
        /*0b32*/ 	.byte	0xff
	.zero		1


	//   ....[163]....
        /*0b34*/ 	.word	0x00009eb0
        /*0b38*/ 	.word	0x00000000
        /*0b3c*/ 	.word	0x000001b0
        /*0b40*/ 	.short	0x010a
        /*0b42*/ 	.byte	0xff
	.zero		1


	//   ....[164]....
        /*0b44*/ 	.word	0x00009f00
        /*0b48*/ 	.word	0x00000000
        /*0b4c*/ 	.word	0x00000130
        /*0b50*/ 	.short	0x010a
        /*0b52*/ 	.byte	0xff
	.zero		1


	//   ....[165]....
        /*0b54*/ 	.word	0x00009f60
        /*0b58*/ 	.word	0x00000000
        /*0b5c*/ 	.word	0x00000128
        /*0b60*/ 	.short	0x010a
        /*0b62*/ 	.byte	0xff
	.zero		1


	//   ....[166]....
        /*0b64*/ 	.word	0x00009fc0
        /*0b68*/ 	.word	0x00000000
        /*0b6c*/ 	.word	0x00000110
        /*0b70*/ 	.short	0x010a
        /*0b72*/ 	.byte	0xff
	.zero		1


	//   ....[167]....
        /*0b74*/ 	.word	0x0000a020
        /*0b78*/ 	.word	0x00000000
        /*0b7c*/ 	.word	0x00000118
        /*0b80*/ 	.short	0x010a
        /*0b82*/ 	.byte	0xff
	.zero		1


	//   ....[168]....
        /*0b84*/ 	.word	0x0000a080
        /*0b88*/ 	.word	0x00000000
        /*0b8c*/ 	.word	0x00000110
        /*0b90*/ 	.short	0x010a
        /*0b92*/ 	.byte	0xff
	.zero		1


	//   ....[169]....
        /*0b94*/ 	.word	0x0000a0d0
        /*0b98*/ 	.word	0x00000000
        /*0b9c*/ 	.word	0x00000130
        /*0ba0*/ 	.short	0x010a
        /*0ba2*/ 	.byte	0xff
	.zero		1


	//   ....[170]....
        /*0ba4*/ 	.word	0x0000a120
        /*0ba8*/ 	.word	0x00000000
        /*0bac*/ 	.word	0x00000100
        /*0bb0*/ 	.short	0x010a
        /*0bb2*/ 	.byte	0xff
	.zero		1


	//   ....[171]....
        /*0bb4*/ 	.word	0x0000a170
        /*0bb8*/ 	.word	0x000000c0
        /*0bbc*/ 	.word	0x00000150
        /*0bc0*/ 	.short	0x010a
        /*0bc2*/ 	.byte	0xff
	.zero		1


	//   ....[172]....
        /*0bc4*/ 	.word	0x0000a1c0
        /*0bc8*/ 	.word	0x00000005
        /*0bcc*/ 	.word	0x00000100
        /*0bd0*/ 	.short	0x010a
        /*0bd2*/ 	.byte	0xff
	.zero		1


	//----- nvinfo : EIATTR_NUM_MBARRIERS
	.align		4
.L_47:
        /*0bd4*/ 	.byte	0x03, 0x38
        /*0bd6*/ 	.short	0x0037


	//----- nvinfo : EIATTR_EXIT_INSTR_OFFSETS
	.align		4
        /*0bd8*/ 	.byte	0x04, 0x1c
        /*0bda*/ 	.short	(.L_49 - .L_48)


	//   ....[0]....
.L_48:
        /*0bdc*/ 	.word	0x00003050


	//   ....[1]....
        /*0be0*/ 	.word	0x00003550


	//   ....[2]....
        /*0be4*/ 	.word	0x000035b0


	//   ....[3]....
        /*0be8*/ 	.word	0x00004850


	//   ....[4]....
        /*0bec*/ 	.word	0x00005550


	//   ....[5]....
        /*0bf0*/ 	.word	0x00005590


	//   ....[6]....
        /*0bf4*/ 	.word	0x000092c0


	//----- nvinfo : EIATTR_MAX_THREADS
	.align		4
.L_49:
        /*0bf8*/ 	.byte	0x04, 0x05
        /*0bfa*/ 	.short	(.L_51 - .L_50)
.L_50:
        /*0bfc*/ 	.word	0x00000100
        /*0c00*/ 	.word	0x00000001
        /*0c04*/ 	.word	0x00000001


	//----- nvinfo : EIATTR_CRS_STACK_SIZE
	.align		4
.L_51:
        /*0c08*/ 	.byte	0x04, 0x1e
        /*0c0a*/ 	.short	(.L_53 - .L_52)
.L_52:
        /*0c0c*/ 	.word	0x00000000


	//----- nvinfo : EIATTR_CBANK_PARAM_SIZE
	.align		4
.L_53:
        /*0c10*/ 	.byte	0x03, 0x19
        /*0c12*/ 	.short	0x0800


	//----- nvinfo : EIATTR_PARAM_CBANK
	.align		4
        /*0c14*/ 	.byte	0x04, 0x0a
        /*0c16*/ 	.short	(.L_55 - .L_54)
	.align		4
.L_54:
        /*0c18*/ 	.word	index@(.nv.constant0._ZN7cutlass13device_kernelINS_4gemm6kernel13GemmUniversalIN4cute5tupleIJiiiiEEENS1_10collective13CollectiveMmaINS1_35MainloopSm100TmaUmmaWarpSpecializedILi16ELi2ELi4ENS5_IJNS4_1CILi2EEENSA_ILi1EEESC_EEEEENS5_IJNSA_ILi256EEENSA_ILi128EEENSA_ILi64EEEEEENS_12float_e4m3_tENS5_IJlSC_lEEESJ_SK_NS4_8TiledMMAINS4_8MMA_AtomIJNS4_10MMA_TraitsINS4_25SM100_MMA_F8F6F4_2x1SM_SSEJSJ_SJ_fSF_SG_NS4_17integral_constantINS4_4UMMA5MajorELSR_0EEESS_NSP_INSQ_7ScaleInELST_0EEESU_EEEEEENS4_6LayoutINS5_IJSC_SC_SC_EEENS5_IJNSA_ILi0EEESZ_SZ_EEEEENS5_IJNS4_10UnderscoreES12_S12_EEEEENS4_18SM100_TMA_2SM_LOADENS4_14ComposedLayoutINS4_7SwizzleILi2ELi4ELi3EEENS4_18smem_ptr_flag_bitsILi8EEENSX_INS5_IJNSA_ILi8EEESH_EEENS5_IJSH_SC_EEEEEEEvNS4_8identityES15_S1F_vS1G_EENS_8epilogue10collective18CollectiveEpilogueINS1I_23Sm100TmaWarpSpecializedILi2ELi2ELi64ELb0ELb0EEEJNS5_IJSG_SG_SH_EEENS5_IJNSX_ISG_SC_EENSX_ISH_SC_EEEEESJ_SK_SJ_SK_NS1I_6fusion15FusionCallbacksIS1M_NS1R_17LinCombPerRowBiasISJ_fSJ_SJ_fLi16ELNS_15FloatRoundStyleE2EEES1N_S1Q_JEEENS4_5SM1004TMEM4LOAD26SM100_TMEM_LOAD_32dp32b64xENS4_13SM90_TMA_LOADES1F_NS4_39AutoVectorizingCopyWithAssumedAlignmentILi128EEENS4_14SM90_TMA_STOREES1F_S23_S23_EEEvvEEEEvNT_6ParamsE)
        /*0c1c*/ 	.short	0x0380
        /*0c1e*/ 	.short	0x0800


	//----- nvinfo : EIATTR_SW_WAR
	.align		4
.L_55:
        /*0c20*/ 	.byte	0x04, 0x36
        /*0c22*/ 	.short	(.L_57 - .L_56)
.L_56:
        /*0c24*/ 	.word	0x00000008
.L_57:


//--------------------- .nv.callgraph             --------------------------
	.section	.nv.callgraph,"",@"SHT_CUDA_CALLGRAPH"
	.align	4
	.sectionentsize	8
	.align		4
        /*0000*/ 	.word	0x00000000
	.align		4
        /*0004*/ 	.word	0xffffffff
	.align		4
        /*0008*/ 	.word	index@(_ZN7cutlass13device_kernelINS_4gemm6kernel13GemmUniversalIN4cute5tupleIJiiiiEEENS1_10collective13CollectiveMmaINS1_35MainloopSm100TmaUmmaWarpSpecializedILi16ELi2ELi4ENS5_IJNS4_1CILi2EEENSA_ILi1EEESC_EEEEENS5_IJNSA_ILi256EEENSA_ILi128EEENSA_ILi64EEEEEENS_12float_e4m3_tENS5_IJlSC_lEEESJ_SK_NS4_8TiledMMAINS4_8MMA_AtomIJNS4_10MMA_TraitsINS4_25SM100_MMA_F8F6F4_2x1SM_SSEJSJ_SJ_fSF_SG_NS4_17integral_constantINS4_4UMMA5MajorELSR_0EEESS_NSP_INSQ_7ScaleInELST_0EEESU_EEEEEENS4_6LayoutINS5_IJSC_SC_SC_EEENS5_IJNSA_ILi0EEESZ_SZ_EEEEENS5_IJNS4_10UnderscoreES12_S12_EEEEENS4_18SM100_TMA_2SM_LOADENS4_14ComposedLayoutINS4_7SwizzleILi2ELi4ELi3EEENS4_18smem_ptr_flag_bitsILi8EEENSX_INS5_IJNSA_ILi8EEESH_EEENS5_IJSH_SC_EEEEEEEvNS4_8identityES15_S1F_vS1G_EENS_8epilogue10collective18CollectiveEpilogueINS1I_23Sm100TmaWarpSpecializedILi2ELi2ELi64ELb0ELb0EEEJNS5_IJSG_SG_SH_EEENS5_IJNSX_ISG_SC_EENSX_ISH_SC_EEEEESJ_SK_SJ_SK_NS1I_6fusion15FusionCallbacksIS1M_NS1R_17LinCombPerRowBiasISJ_fSJ_SJ_fLi16ELNS_15FloatRoundStyleE2EEES1N_S1Q_JEEENS4_5SM1004TMEM4LOAD26SM100_TMEM_LOAD_32dp32b64xENS4_13SM90_TMA_LOADES1F_NS4_39AutoVectorizingCopyWithAssumedAlignmentILi128EEENS4_14SM90_TMA_STOREES1F_S23_S23_EEEvvEEEEvNT_6ParamsE)
	.align		4
        /*000c*/ 	.word	index@(__assertfail)
	.align		4
        /*0010*/ 	.word	0x00000000
	.align		4
        /*0014*/ 	.word	0xfffffffe
	.align		4
        /*0018*/ 	.word	0x00000000
	.align		4
        /*001c*/ 	.word	0xfffffffd
	.align		4
        /*0020*/ 	.word	0x00000000
	.align		4
        /*0024*/ 	.word	0xfffffffc


//--------------------- .nv.constant4             --------------------------
	.section	.nv.constant4,"a",@progbits
	.align	8
	.align		8
.nv.constant4:
        /*0000*/ 	.dword	__assertfail
	.align		8
        /*0008*/ 	.dword	__unnamed_1
	.align		8
        /*0010*/ 	.dword	__unnamed_2
	.align		8
        /*0018*/ 	.dword	_ZN39_INTERNAL_7b35ec71_4_k_cu_dd943108_27464cuda3std3__45__cpo5beginE
	.align		8
        /*0020*/ 	.dword	_ZN39_INTERNAL_7b35ec71_4_k_cu_dd943108_27464cuda3std3__45__cpo3endE
	.align		8
        /*0028*/ 	.dword	_ZN39_INTERNAL_7b35ec71_4_k_cu_dd943108_27464cuda3std3__45__cpo6cbeginE
	.align		8
        /*0030*/ 	.dword	_ZN39_INTERNAL_7b35ec71_4_k_cu_dd943108_27464cuda3std3__45__cpo4cendE
	.align		8
        /*0038*/ 	.dword	_ZN39_INTERNAL_7b35ec71_4_k_cu_dd943108_27464cuda3std3__441_GLOBAL__N__7b35ec71_4_k_cu_dd943108_27466ignoreE
	.align		8
        /*0040*/ 	.dword	_ZN39_INTERNAL_7b35ec71_4_k_cu_dd943108_27464cuda3std3__419piecewise_constructE
	.align		8
        /*0048*/ 	.dword	_ZN39_INTERNAL_7b35ec71_4_k_cu_dd943108_27464cuda3std3__48in_placeE
	.align		8
        /*0050*/ 	.dword	_ZN39_INTERNAL_7b35ec71_4_k_cu_dd943108_27464cuda3std6ranges3__45__cpo4swapE
	.align		8
        /*0058*/ 	.dword	_ZN39_INTERNAL_7b35ec71_4_k_cu_dd943108_27464cuda3std6ranges3__45__cpo9iter_moveE
	.align		8
        /*0060*/ 	.dword	_ZN39_INTERNAL_7b35ec71_4_k_cu_dd943108_27464cute7productE
	.align		8
        /*0068*/ 	.dword	_ZN39_INTERNAL_7b35ec71_4_k_cu_dd943108_27464cute1_E
	.align		8
        /*0070*/ 	.dword	$str$25
	.align		8
        /*0078*/ 	.dword	$str$26
	.align		8
        /*0080*/ 	.dword	$str$27
	.align		8
        /*0088*/ 	.dword	$str$28


//--------------------- .text._ZN7cutlass13device_kernelINS_4gemm6kernel13GemmUniversalIN4cute5tupleIJiiiiEEENS1_10collective13CollectiveMmaINS1_35MainloopSm100TmaUmmaWarpSpecializedILi16ELi2ELi4ENS5_IJNS4_1CILi2EEENSA_ILi1EEESC_EEEEENS5_IJNSA_ILi256EEENSA_ILi128EEENSA_ILi64EEEEEENS_12float_e4m3_tENS5_IJlSC_lEEESJ_SK_NS4_8TiledMMAINS4_8MMA_AtomIJNS4_10MMA_TraitsINS4_25SM100_MMA_F8F6F4_2x1SM_SSEJSJ_SJ_fSF_SG_NS4_17integral_constantINS4_4UMMA5MajorELSR_0EEESS_NSP_INSQ_7ScaleInELST_0EEESU_EEEEEENS4_6LayoutINS5_IJSC_SC_SC_EEENS5_IJNSA_ILi0EEESZ_SZ_EEEEENS5_IJNS4_10UnderscoreES12_S12_EEEEENS4_18SM100_TMA_2SM_LOADENS4_14ComposedLayoutINS4_7SwizzleILi2ELi4ELi3EEENS4_18smem_ptr_flag_bitsILi8EEENSX_INS5_IJNSA_ILi8EEESH_EEENS5_IJSH_SC_EEEEEEEvNS4_8identityES15_S1F_vS1G_EENS_8epilogue10collective18CollectiveEpilogueINS1I_23Sm100TmaWarpSpecializedILi2ELi2ELi64ELb0ELb0EEEJNS5_IJSG_SG_SH_EEENS5_IJNSX_ISG_SC_EENSX_ISH_SC_EEEEESJ_SK_SJ_SK_NS1I_6fusion15FusionCallbacksIS1M_NS1R_17LinCombPerRowBiasISJ_fSJ_SJ_fLi16ELNS_15FloatRoundStyleE2EEES1N_S1Q_JEEENS4_5SM1004TMEM4LOAD26SM100_TMEM_LOAD_32dp32b64xENS4_13SM90_TMA_LOADES1F_NS4_39AutoVectorizingCopyWithAssumedAlignmentILi128EEENS4_14SM90_TMA_STOREES1F_S23_S23_EEEvvEEEEvNT_6ParamsE --------------------------
	.section	.text._ZN7cutlass13device_kernelINS_4gemm6kernel13GemmUniversalIN4cute5tupleIJiiiiEEENS1_10collective13CollectiveMmaINS1_35MainloopSm100TmaUmmaWarpSpecializedILi16ELi2ELi4ENS5_IJNS4_1CILi2EEENSA_ILi1EEESC_EEEEENS5_IJNSA_ILi256EEENSA_ILi128EEENSA_ILi64EEEEEENS_12float_e4m3_tENS5_IJlSC_lEEESJ_SK_NS4_8TiledMMAINS4_8MMA_AtomIJNS4_10MMA_TraitsINS4_25SM100_MMA_F8F6F4_2x1SM_SSEJSJ_SJ_fSF_SG_NS4_17integral_constantINS4_4UMMA5MajorELSR_0EEESS_NSP_INSQ_7ScaleInELST_0EEESU_EEEEEENS4_6LayoutINS5_IJSC_SC_SC_EEENS5_IJNSA_ILi0EEESZ_SZ_EEEEENS5_IJNS4_10UnderscoreES12_S12_EEEEENS4_18SM100_TMA_2SM_LOADENS4_14ComposedLayoutINS4_7SwizzleILi2ELi4ELi3EEENS4_18smem_ptr_flag_bitsILi8EEENSX_INS5_IJNSA_ILi8EEESH_EEENS5_IJSH_SC_EEEEEEEvNS4_8identityES15_S1F_vS1G_EENS_8epilogue10collective18CollectiveEpilogueINS1I_23Sm100TmaWarpSpecializedILi2ELi2ELi64ELb0ELb0EEEJNS5_IJSG_SG_SH_EEENS5_IJNSX_ISG_SC_EENSX_ISH_SC_EEEEESJ_SK_SJ_SK_NS1I_6fusion15FusionCallbacksIS1M_NS1R_17LinCombPerRowBiasISJ_fSJ_SJ_fLi16ELNS_15FloatRoundStyleE2EEES1N_S1Q_JEEENS4_5SM1004TMEM4LOAD26SM100_TMEM_LOAD_32dp32b64xENS4_13SM90_TMA_LOADES1F_NS4_39AutoVectorizingCopyWithAssumedAlignmentILi128EEENS4_14SM90_TMA_STOREES1F_S23_S23_EEEvvEEEEvNT_6ParamsE,"ax",@progbits
	.align	128
.text._ZN7cutlass13device_kernelINS_4gemm6kernel13GemmUniversalIN4cute5tupleIJiiiiEEENS1_10collective13CollectiveMmaINS1_35MainloopSm100TmaUmmaWarpSpecializedILi16ELi2ELi4ENS5_IJNS4_1CILi2EEENSA_ILi1EEESC_EEEEENS5_IJNSA_ILi256EEENSA_ILi128EEENSA_ILi64EEEEEENS_12float_e4m3_tENS5_IJlSC_lEEESJ_SK_NS4_8TiledMMAINS4_8MMA_AtomIJNS4_10MMA_TraitsINS4_25SM100_MMA_F8F6F4_2x1SM_SSEJSJ_SJ_fSF_SG_NS4_17integral_constantINS4_4UMMA5MajorELSR_0EEESS_NSP_INSQ_7ScaleInELST_0EEESU_EEEEEENS4_6LayoutINS5_IJSC_SC_SC_EEENS5_IJNSA_ILi0EEESZ_SZ_EEEEENS5_IJNS4_10UnderscoreES12_S12_EEEEENS4_18SM100_TMA_2SM_LOADENS4_14ComposedLayoutINS4_7SwizzleILi2ELi4ELi3EEENS4_18smem_ptr_flag_bitsILi8EEENSX_INS5_IJNSA_ILi8EEESH_EEENS5_IJSH_SC_EEEEEEEvNS4_8identityES15_S1F_vS1G_EENS_8epilogue10collective18CollectiveEpilogueINS1I_23Sm100TmaWarpSpecializedILi2ELi2ELi64ELb0ELb0EEEJNS5_IJSG_SG_SH_EEENS5_IJNSX_ISG_SC_EENSX_ISH_SC_EEEEESJ_SK_SJ_SK_NS1I_6fusion15FusionCallbacksIS1M_NS1R_17LinCombPerRowBiasISJ_fSJ_SJ_fLi16ELNS_15FloatRoundStyleE2EEES1N_S1Q_JEEENS4_5SM1004TMEM4LOAD26SM100_TMEM_LOAD_32dp32b64xENS4_13SM90_TMA_LOADES1F_NS4_39AutoVectorizingCopyWithAssumedAlignmentILi128EEENS4_14SM90_TMA_STOREES1F_S23_S23_EEEvvEEEEvNT_6ParamsE:
        .type           _ZN7cutlass13device_kernelINS_4gemm6kernel13GemmUniversalIN4cute5tupleIJiiiiEEENS1_10collective13CollectiveMmaINS1_35MainloopSm100TmaUmmaWarpSpecializedILi16ELi2ELi4ENS5_IJNS4_1CILi2EEENSA_ILi1EEESC_EEEEENS5_IJNSA_ILi256EEENSA_ILi128EEENSA_ILi64EEEEEENS_12float_e4m3_tENS5_IJlSC_lEEESJ_SK_NS4_8TiledMMAINS4_8MMA_AtomIJNS4_10MMA_TraitsINS4_25SM100_MMA_F8F6F4_2x1SM_SSEJSJ_SJ_fSF_SG_NS4_17integral_constantINS4_4UMMA5MajorELSR_0EEESS_NSP_INSQ_7ScaleInELST_0EEESU_EEEEEENS4_6LayoutINS5_IJSC_SC_SC_EEENS5_IJNSA_ILi0EEESZ_SZ_EEEEENS5_IJNS4_10UnderscoreES12_S12_EEEEENS4_18SM100_TMA_2SM_LOADENS4_14ComposedLayoutINS4_7SwizzleILi2ELi4ELi3EEENS4_18smem_ptr_flag_bitsILi8EEENSX_INS5_IJNSA_ILi8EEESH_EEENS5_IJSH_SC_EEEEEEEvNS4_8identityES15_S1F_vS1G_EENS_8epilogue10collective18CollectiveEpilogueINS1I_23Sm100TmaWarpSpecializedILi2ELi2ELi64ELb0ELb0EEEJNS5_IJSG_SG_SH_EEENS5_IJNSX_ISG_SC_EENSX_ISH_SC_EEEEESJ_SK_SJ_SK_NS1I_6fusion15FusionCallbacksIS1M_NS1R_17LinCombPerRowBiasISJ_fSJ_SJ_fLi16ELNS_15FloatRoundStyleE2EEES1N_S1Q_JEEENS4_5SM1004TMEM4LOAD26SM100_TMEM_LOAD_32dp32b64xENS4_13SM90_TMA_LOADES1F_NS4_39AutoVectorizingCopyWithAssumedAlignmentILi128EEENS4_14SM90_TMA_STOREES1F_S23_S23_EEEvvEEEEvNT_6ParamsE,@function
        .size           _ZN7cutlass13device_kernelINS_4gemm6kernel13GemmUniversalIN4cute5tupleIJiiiiEEENS1_10collective13CollectiveMmaINS1_35MainloopSm100TmaUmmaWarpSpecializedILi16ELi2ELi4ENS5_IJNS4_1CILi2EEENSA_ILi1EEESC_EEEEENS5_IJNSA_ILi256EEENSA_ILi128EEENSA_ILi64EEEEEENS_12float_e4m3_tENS5_IJlSC_lEEESJ_SK_NS4_8TiledMMAINS4_8MMA_AtomIJNS4_10MMA_TraitsINS4_25SM100_MMA_F8F6F4_2x1SM_SSEJSJ_SJ_fSF_SG_NS4_17integral_constantINS4_4UMMA5MajorELSR_0EEESS_NSP_INSQ_7ScaleInELST_0EEESU_EEEEEENS4_6LayoutINS5_IJSC_SC_SC_EEENS5_IJNSA_ILi0EEESZ_SZ_EEEEENS5_IJNS4_10UnderscoreES12_S12_EEEEENS4_18SM100_TMA_2SM_LOADENS4_14ComposedLayoutINS4_7SwizzleILi2ELi4ELi3EEENS4_18smem_ptr_flag_bitsILi8EEENSX_INS5_IJNSA_ILi8EEESH_EEENS5_IJSH_SC_EEEEEEEvNS4_8identityES15_S1F_vS1G_EENS_8epilogue10collective18CollectiveEpilogueINS1I_23Sm100TmaWarpSpecializedILi2ELi2ELi64ELb0ELb0EEEJNS5_IJSG_SG_SH_EEENS5_IJNSX_ISG_SC_EENSX_ISH_SC_EEEEESJ_SK_SJ_SK_NS1I_6fusion15FusionCallbacksIS1M_NS1R_17LinCombPerRowBiasISJ_fSJ_SJ_fLi16ELNS_15FloatRoundStyleE2EEES1N_S1Q_JEEENS4_5SM1004TMEM4LOAD26SM100_TMEM_LOAD_32dp32b64xENS4_13SM90_TMA_LOADES1F_NS4_39AutoVectorizingCopyWithAssumedAlignmentILi128EEENS4_14SM90_TMA_STOREES1F_S23_S23_EEEvvEEEEvNT_6ParamsE,(.L_x_202 - _ZN7cutlass13device_kernelINS_4gemm6kernel13GemmUniversalIN4cute5tupleIJiiiiEEENS1_10collective13CollectiveMmaINS1_35MainloopSm100TmaUmmaWarpSpecializedILi16ELi2ELi4ENS5_IJNS4_1CILi2EEENSA_ILi1EEESC_EEEEENS5_IJNSA_ILi256EEENSA_ILi128EEENSA_ILi64EEEEEENS_12float_e4m3_tENS5_IJlSC_lEEESJ_SK_NS4_8TiledMMAINS4_8MMA_AtomIJNS4_10MMA_TraitsINS4_25SM100_MMA_F8F6F4_2x1SM_SSEJSJ_SJ_fSF_SG_NS4_17integral_constantINS4_4UMMA5MajorELSR_0EEESS_NSP_INSQ_7ScaleInELST_0EEESU_EEEEEENS4_6LayoutINS5_IJSC_SC_SC_EEENS5_IJNSA_ILi0EEESZ_SZ_EEEEENS5_IJNS4_10UnderscoreES12_S12_EEEEENS4_18SM100_TMA_2SM_LOADENS4_14ComposedLayoutINS4_7SwizzleILi2ELi4ELi3EEENS4_18smem_ptr_flag_bitsILi8EEENSX_INS5_IJNSA_ILi8EEESH_EEENS5_IJSH_SC_EEEEEEEvNS4_8identityES15_S1F_vS1G_EENS_8epilogue10collective18CollectiveEpilogueINS1I_23Sm100TmaWarpSpecializedILi2ELi2ELi64ELb0ELb0EEEJNS5_IJSG_SG_SH_EEENS5_IJNSX_ISG_SC_EENSX_ISH_SC_EEEEESJ_SK_SJ_SK_NS1I_6fusion15FusionCallbacksIS1M_NS1R_17LinCombPerRowBiasISJ_fSJ_SJ_fLi16ELNS_15FloatRoundStyleE2EEES1N_S1Q_JEEENS4_5SM1004TMEM4LOAD26SM100_TMEM_LOAD_32dp32b64xENS4_13SM90_TMA_LOADES1F_NS4_39AutoVectorizingCopyWithAssumedAlignmentILi128EEENS4_14SM90_TMA_STOREES1F_S23_S23_EEEvvEEEEvNT_6ParamsE)
        .other          _ZN7cutlass13device_kernelINS_4gemm6kernel13GemmUniversalIN4cute5tupleIJiiiiEEENS1_10collective13CollectiveMmaINS1_35MainloopSm100TmaUmmaWarpSpecializedILi16ELi2ELi4ENS5_IJNS4_1CILi2EEENSA_ILi1EEESC_EEEEENS5_IJNSA_ILi256EEENSA_ILi128EEENSA_ILi64EEEEEENS_12float_e4m3_tENS5_IJlSC_lEEESJ_SK_NS4_8TiledMMAINS4_8MMA_AtomIJNS4_10MMA_TraitsINS4_25SM100_MMA_F8F6F4_2x1SM_SSEJSJ_SJ_fSF_SG_NS4_17integral_constantINS4_4UMMA5MajorELSR_0EEESS_NSP_INSQ_7ScaleInELST_0EEESU_EEEEEENS4_6LayoutINS5_IJSC_SC_SC_EEENS5_IJNSA_ILi0EEESZ_SZ_EEEEENS5_IJNS4_10UnderscoreES12_S12_EEEEENS4_18SM100_TMA_2SM_LOADENS4_14ComposedLayoutINS4_7SwizzleILi2ELi4ELi3EEENS4_18smem_ptr_flag_bitsILi8EEENSX_INS5_IJNSA_ILi8EEESH_EEENS5_IJSH_SC_EEEEEEEvNS4_8identityES15_S1F_vS1G_EENS_8epilogue10collective18CollectiveEpilogueINS1I_23Sm100TmaWarpSpecializedILi2ELi2ELi64ELb0ELb0EEEJNS5_IJSG_SG_SH_EEENS5_IJNSX_ISG_SC_EENSX_ISH_SC_EEEEESJ_SK_SJ_SK_NS1I_6fusion15FusionCallbacksIS1M_NS1R_17LinCombPerRowBiasISJ_fSJ_SJ_fLi16ELNS_15FloatRoundStyleE2EEES1N_S1Q_JEEENS4_5SM1004TMEM4LOAD26SM100_TMEM_LOAD_32dp32b64xENS4_13SM90_TMA_LOADES1F_NS4_39AutoVectorizingCopyWithAssumedAlignmentILi128EEENS4_14SM90_TMA_STOREES1F_S23_S23_EEEvvEEEEvNT_6ParamsE,@"STO_CUDA_ENTRY STV_DEFAULT"
_ZN7cutlass13device_kernelINS_4gemm6kernel13GemmUniversalIN4cute5tupleIJiiiiEEENS1_10collective13CollectiveMmaINS1_35MainloopSm100TmaUmmaWarpSpecializedILi16ELi2ELi4ENS5_IJNS4_1CILi2EEENSA_ILi1EEESC_EEEEENS5_IJNSA_ILi256EEENSA_ILi128EEENSA_ILi64EEEEEENS_12float_e4m3_tENS5_IJlSC_lEEESJ_SK_NS4_8TiledMMAINS4_8MMA_AtomIJNS4_10MMA_TraitsINS4_25SM100_MMA_F8F6F4_2x1SM_SSEJSJ_SJ_fSF_SG_NS4_17integral_constantINS4_4UMMA5MajorELSR_0EEESS_NSP_INSQ_7ScaleInELST_0EEESU_EEEEEENS4_6LayoutINS5_IJSC_SC_SC_EEENS5_IJNSA_ILi0EEESZ_SZ_EEEEENS5_IJNS4_10UnderscoreES12_S12_EEEEENS4_18SM100_TMA_2SM_LOADENS4_14ComposedLayoutINS4_7SwizzleILi2ELi4ELi3EEENS4_18smem_ptr_flag_bitsILi8EEENSX_INS5_IJNSA_ILi8EEESH_EEENS5_IJSH_SC_EEEEEEEvNS4_8identityES15_S1F_vS1G_EENS_8epilogue10collective18CollectiveEpilogueINS1I_23Sm100TmaWarpSpecializedILi2ELi2ELi64ELb0ELb0EEEJNS5_IJSG_SG_SH_EEENS5_IJNSX_ISG_SC_EENSX_ISH_SC_EEEEESJ_SK_SJ_SK_NS1I_6fusion15FusionCallbacksIS1M_NS1R_17LinCombPerRowBiasISJ_fSJ_SJ_fLi16ELNS_15FloatRoundStyleE2EEES1N_S1Q_JEEENS4_5SM1004TMEM4LOAD26SM100_TMEM_LOAD_32dp32b64xENS4_13SM90_TMA_LOADES1F_NS4_39AutoVectorizingCopyWithAssumedAlignmentILi128EEENS4_14SM90_TMA_STOREES1F_S23_S23_EEEvvEEEEvNT_6ParamsE:
[----:B------:R-:W1:Y:S01]  /*0000*/  LDC R1, c[0x0][0x37c] ;  /* 0x0000df00ff017b82 */ /* 0x000e620000000800 */
[----:B------:R-:W2:Y:S01]  /*0010*/  S2R R187, SR_TID.X ;  /* 0x0000000000bb7919 */ /* 0x000ea20000002100 */
[----:B------:R-:W3:Y:S06]  /*0020*/  LDCU.64 UR8, c[0x0][0x890] ;  /* 0x00011200ff0877ac */ /* 0x000eec0008000a00 */
[----:B------:R-:W4:Y:S01]  /*0030*/  S2UR UR37, SR_CgaCtaId ;  /* 0x00000000002579c3 */ /* 0x000f220000008800 */
[----:B------:R-:W-:Y:S01]  /*0040*/  PRMT R170, RZ, 0x7610, R170 ;  /* 0x00007610ffaa7816 */ /* 0x000fe200000000aa */
[----:B------:R-:W1:Y:S01]  /*0050*/  LDCU.64 UR46, c[0x0][0x358] ;  /* 0x00006b00ff2e77ac */ /* 0x000e620008000a00 */
[----:B------:R-:W-:-:S02]  /*0060*/  ELECT P0, URZ, PT ;  /* 0x0000000000ff782f */ /* 0x000fc40003800000 */
[----:B---3--:R-:W-:-:S04]  /*0070*/  ISETP.NE.U32.AND P1, PT, RZ, UR8, PT ;  /* 0x00000008ff007c0c */ /* 0x008fc8000bf25070 */
[----:B------:R-:W-:Y:S01]  /*0080*/  ISETP.NE.AND.EX P2, PT, RZ, UR9, PT, P1 ;  /* 0x00000009ff007c0c */ /* 0x000fe2000bf45310 */
[----:B----4-:R-:W-:Y:S02]  /*0090*/  ULOP3.LUT UR5, UR37, 0x1, URZ, 0xc0, !UPT ;  /* 0x0000000125057892 */ /* 0x010fe4000f8ec0ff */
[----:B------:R-:W-:Y:S01]  /*00a0*/  ULOP3.LUT UR4, UR37, 0x1, URZ, 0x3c, !UPT ;  /* 0x0000000125047892 */ /* 0x000fe2000f8e3cff */
[----:B--2---:R-:W-:-:S05]  /*00b0*/  SHF.R.U32.HI R172, RZ, 0x5, R187 ;  /* 0x00000005ffac7819 */ /* 0x004fca00000116bb */
[----:B------:R-:W2:Y:S02]  /*00c0*/  SHFL.IDX PT, R0, R172, RZ, 0x1f ;  /* 0x00001fffac007589 */ /* 0x000ea400000e0000 */
[----:B--2---:R-:W-:Y:S02]  /*00d0*/  R2UR UR10, R0 ;  /* 0x00000000000a72ca */ /* 0x004fe400000e0000 */
[----:B-1----:R-:W-:Y:S05]  /*00e0*/  @P2 BRA `(.L_x_0) ;  /* 0x00000000002c2947 */ /* 0x002fea0003800000 */
[----:B------:R-:W1:Y:S02]  /*00f0*/  LDCU.64 UR6, c[0x0][0x888] ;  /* 0x00011100ff0677ac */ /* 0x000e640008000a00 */
[----:B-1----:R-:W-:-:S04]  /*0100*/  UISETP.NE.U32.AND UP0, UPT, UR6, URZ, UPT ;  /* 0x000000ff0600728c */ /* 0x002fc8000bf05070 */
[----:B------:R-:W-:-:S09]  /*0110*/  UISETP.NE.AND.EX UP0, UPT, UR7, URZ, UPT, UP0 ;  /* 0x000000ff0700728c */ /* 0x000fd2000bf05300 */
[----:B------:R-:W-:Y:S05]  /*0120*/  BRA.U !UP0, `(.L_x_1) ;  /* 0x0000000108107547 */ /* 0x000fea000b800000 */
[----:B------:R-:W1:Y:S02]  /*0130*/  LDC.64 R2, c[0x0][0x888] ;  /* 0x00022200ff027b82 */ /* 0x000e640000000a00 */
[----:B-1----:R1:W5:Y:S01]  /*0140*/  LDG.E R79, desc[UR46][R2.64] ;  /* 0x0000002e024f7981 */ /* 0x002362000c1e1900 */
[----:B------:R-:W-:Y:S01]  /*0150*/  HFMA2 R170, -RZ, RZ, 0, 5.9604644775390625e-08 ;  /* 0x00000001ffaa7431 */ /* 0x000fe200000001ff */
[----:B------:R-:W-:Y:S05]  /*0160*/  BRA `(.L_x_0) ;  /* 0x00000000000c7947 */ /* 0x000fea0003800000 */
.L_x_1:
[----:B------:R-:W1:Y:S01]  /*0170*/  LDCU UR6, c[0x0][0x880] ;  /* 0x00011000ff0677ac */ /* 0x000e620008000800 */
[----:B------:R-:W-:Y:S01]  /*0180*/  HFMA2 R170, -RZ, RZ, 0, 5.9604644775390625e-08 ;  /* 0x00000001ffaa7431 */ /* 0x000fe200000001ff */
[----:B-1----:R-:W-:-:S07]  /*0190*/  MOV R79, UR6 ;  /* 0x00000006004f7c02 */ /* 0x002fce0008000f00 */
.L_x_0:
[----:B------:R-:W2:Y:S02]  /*01a0*/  LDCU.64 UR6, c[0x0][0x8b0] ;  /* 0x00011600ff0677ac */ /* 0x000ea40008000a00 */
[----:B--2---:R-:W-:-:S04]  /*01b0*/  UISETP.NE.U32.AND UP0, UPT, UR6, URZ, UPT ;  /* 0x000000ff0600728c */ /* 0x004fc8000bf05070 */
[----:B------:R-:W-:-:S09]  /*01c0*/  UISETP.NE.AND.EX UP0, UPT, UR7, URZ, UPT, UP0 ;  /* 0x000000ff0700728c */ /* 0x000fd2000bf05300 */
[----:B------:R-:W-:Y:S05]  /*01d0*/  BRA.U UP0, `(.L_x_2) ;  /* 0x0000000100247547 */ /* 0x000fea000b800000 */
[----:B------:R-:W2:Y:S02]  /*01e0*/  LDCU.64 UR6, c[0x0][0x8a8] ;  /* 0x00011500ff0677ac */ /* 0x000ea40008000a00 */
[----:B--2---:R-:W-:-:S04]  /*01f0*/  UISETP.NE.U32.AND UP0, UPT, UR6, URZ, UPT ;  /* 0x000000ff0600728c */ /* 0x004fc8000bf05070 */
[----:B------:R-:W-:-:S09]  /*0200*/  UISETP.NE.AND.EX UP0, UPT, UR7, URZ, UPT, UP0 ;  /* 0x000000ff0700728c */ /* 0x000fd2000bf05300 */
[----:B------:R-:W-:Y:S05]  /*0210*/  BRA.U !UP0, `(.L_x_3) ;  /* 0x00000001080c7547 */ /* 0x000fea000b800000 */
[----:B-1----:R-:W1:Y:S02]  /*0220*/  LDC.64 R2, c[0x0][0x8a8] ;  /* 0x00022a00ff027b82 */ /* 0x002e640000000a00 */
[----:B-1----:R2:W5:Y:S01]  /*0230*/  LDG.E R77, desc[UR46][R2.64] ;  /* 0x0000002e024d7981 */ /* 0x002562000c1e1900 */
[----:B------:R-:W-:Y:S05]  /*0240*/  BRA `(.L_x_2) ;  /* 0x0000000000087947 */ /* 0x000fea0003800000 */
.L_x_3:
[----:B------:R-:W2:Y:S02]  /*0250*/  LDCU UR6, c[0x0][0x8a0] ;  /* 0x00011400ff0677ac */ /* 0x000ea40008000800 */
[----:B--2---:R-:W-:Y:S02]  /*0260*/  MOV R77, UR6 ;  /* 0x00000006004d7c02 */ /* 0x004fe40008000f00 */
.L_x_2:
[----:B------:R-:W-:Y:S01]  /*0270*/  IMAD.U32 R0, RZ, RZ, UR10 ;  /* 0x0000000aff007e24 */ /* 0x000fe2000f8e00ff */
[----:B------:R-:W-:Y:S04]  /*0280*/  BSSY.RECONVERGENT B0, `(.L_x_4) ;  /* 0x000000c000007945 */ /* 0x000fe80003800200 */
[C---:B------:R-:W-:Y:S02]  /*0290*/  ISETP.NE.OR P3, PT, R0.reuse, 0x1, !P0 ;  /* 0x000000010000780c */ /* 0x040fe40004765670 */
[----:B------:R-:W-:-:S11]  /*02a0*/  ISETP.NE.OR P2, PT, R0, 0x3, !P0 ;  /* 0x000000030000780c */ /* 0x000fd60004745670 */
[----:B------:R-:W-:Y:S05]  /*02b0*/  @P3 BRA `(.L_x_5) ;  /* 0x0000000000203947 */ /* 0x000fea0003800000 */
[----:B------:R-:W3:Y:S02]  /*02c0*/  LDCU.64 UR6, c[0x0][0x348] ;  /* 0x00006900ff0677ac */ /* 0x000ee40008000a00 */
[----:B---3--:R-:W-:Y:S02]  /*02d0*/  UIADD3 UR12, UP1, UPT, UR6, 0x80, URZ ;  /* 0x00000080060c7890 */ /* 0x008fe4000ff3e0ff */
[----:B------:R-:W-:Y:S02]  /*02e0*/  UIADD3 UR6, UP0, UPT, UR6, 0x180, URZ ;  /* 0x0000018006067890 */ /* 0x000fe4000ff1e0ff */
[----:B------:R-:W-:Y:S02]  /*02f0*/  UIADD3.X UR13, UPT, UPT, URZ, UR7, URZ, UP1, !UPT ;  /* 0x00000007ff0d7290 */ /* 0x000fe40008ffe4ff */
[----:B------:R-:W-:-:S07]  /*0300*/  UIADD3.X UR7, UPT, UPT, URZ, UR7, URZ, UP0, !UPT ;  /* 0x00000007ff077290 */ /* 0x000fce00087fe4ff */
[----:B------:R3:W-:Y:S02]  /*0310*/  UTMACCTL.PF [UR12] ;  /* 0x000000000c0079b9 */ /* 0x0007e40008040000 */
[----:B------:R3:W-:Y:S02]  /*0320*/  UTMACCTL.PF [UR6] ;  /* 0x00000000060079b9 */ /* 0x0007e40008040000 */
[----:B---3--:R-:W-:Y:S01]  /*0330*/  NOP ;  /* 0x0000000000007918 */ /* 0x008fe20000000000 */
.L_x_5:
[----:B------:R-:W-:Y:S05]  /*0340*/  BSYNC.RECONVERGENT B0 ;  /* 0x0000000000007941 */ /* 0x000fea0003800200 */
.L_x_4:
[----:B------:R-:W-:Y:S04]  /*0350*/  BSSY.RECONVERGENT B0, `(.L_x_6) ;  /* 0x000000a000007945 */ /* 0x000fe80003800200 */
        /* <DEDUP_REMOVED lines=9> */
.L_x_7:
[----:B------:R-:W-:Y:S05]  /*03f0*/  BSYNC.RECONVERGENT B0 ;  /* 0x0000000000007941 */ /* 0x000fea0003800200 */
.L_x_6:
[----:B------:R-:W3:Y:S01]  /*0400*/  LDCU.64 UR6, c[0x0][0x888] ;  /* 0x00011100ff0677ac */ /* 0x000ee20008000a00 */
[----:B------:R-:W-:Y:S01]  /*0410*/  ISETP.NE.AND.EX P1, PT, RZ, UR9, PT, P1 ;  /* 0x00000009ff007c0c */ /* 0x000fe2000bf25310 */
[----:B------:R-:W-:Y:S02]  /*0420*/  UPLOP3.LUT UP5, UPT, UPT, UPT, UPT, 0x80, 0x8 ;  /* 0x000000000008789c */ /* 0x000fe40003faf070 */
[----:B---3--:R-:W-:-:S04]  /*0430*/  UISETP.NE.U32.AND UP0, UPT, UR6, URZ, UPT ;  /* 0x000000ff0600728c */ /* 0x008fc8000bf05070 */
[----:B------:R-:W-:-:S06]  /*0440*/  UISETP.NE.AND.EX UP0, UPT, UR7, URZ, UPT, UP0 ;  /* 0x000000ff0700728c */ /* 0x000fcc000bf05300 */
[----:B------:R-:W-:-:S13]  /*0450*/  PLOP3.LUT P2, PT, PT, PT, UP0, 0x80, 0x8 ;  /* 0x000000000008781c */ /* 0x000fda0003f4f008 */
[----:B------:R-:W-:Y:S05]  /*0460*/  @P2 BRA P1, `(.L_x_8) ;  /* 0x0000000000202947 */ /* 0x000fea0000800000 */
[----:B------:R-:W-:Y:S01]  /*0470*/  UISETP.NE.U32.AND UP2, UPT, UR8, URZ, UPT ;  /* 0x000000ff0800728c */ /* 0x000fe2000bf45070 */
[----:B-----5:R-:W-:Y:S01]  /*0480*/  FSETP.NEU.AND P1, PT, R79, RZ, PT ;  /* 0x000000ff4f00720b */ /* 0x020fe20003f2d000 */
[----:B------:R-:W-:Y:S02]  /*0490*/  USEL UR6, URZ, 0xffffffff, UP0 ;  /* 0xffffffffff067887 */ /* 0x000fe40008000000 */
[----:B------:R-:W-:-:S10]  /*04a0*/  UISETP.NE.AND.EX UP2, UPT, UR9, URZ, UPT, UP2 ;  /* 0x000000ff0900728c */ /* 0x000fd4000bf45320 */
[----:B------:R-:W-:Y:S01]  /*04b0*/  VOTEU.ANY UP1, P1 ;  /* 0x0000000000ff7886 */ /* 0x000fe20000820100 */
[----:B------:R-:W-:-:S04]  /*04c0*/  @!UP2 USEL UR6, URZ, 0xffffffff, UP1 ;  /* 0xffffffffff06a887 */ /* 0x000fc80008800000 */
[----:B------:R-:W-:-:S04]  /*04d0*/  ULOP3.LUT UR6, UR6, 0x1, URZ, 0xc0, !UPT ;  /* 0x0000000106067892 */ /* 0x000fc8000f8ec0ff */
[----:B------:R-:W-:-:S11]  /*04e0*/  UISETP.NE.U32.AND UP5, UPT, UR6, 0x1, UPT ;  /* 0x000000010600788c */ /* 0x000fd6000bfa5070 */
.L_x_8:
[----:B------:R-:W3:Y:S01]  /*04f0*/  SHFL.IDX PT, R0, R172, RZ, 0x1f ;  /* 0x00001fffac007589 */ /* 0x000ee200000e0000 */
[----:B------:R-:W-:-:S04]  /*0500*/  UISETP.NE.AND UP1, UPT, UR10, 0x2, UPT ;  /* 0x000000020a00788c */ /* 0x000fc8000bf25270 */
[----:B------:R-:W-:Y:S02]  /*0510*/  UISETP.EQ.AND UP2, UPT, UR5, URZ, !UP1 ;  /* 0x000000ff0500728c */ /* 0x000fe4000cf42270 */
[----:B------:R-:W-:-:S04]  /*0520*/  USEL UR7, URZ, 0x1, UP1 ;  /* 0x00000001ff077887 */ /* 0x000fc80008800000 */
[----:B------:R-:W-:Y:S02]  /*0530*/  PLOP3.LUT P5, PT, P0, PT, UP2, 0x80, 0x8 ;  /* 0x000000000008781c */ /* 0x000fe400007af028 */
[----:B---3--:R-:W-:-:S13]  /*0540*/  ISETP.NE.AND P1, PT, R0, RZ, PT ;  /* 0x000000ff0000720c */ /* 0x008fda0003f25270 */
[----:B------:R-:W-:Y:S05]  /*0550*/  @P1 BRA `(.L_x_9) ;  /* 0x0000000000b01947 */ /* 0x000fea0003800000 */
[----:B------:R-:W-:Y:S01]  /*0560*/  ELECT P1, URZ, PT ;  /* 0x0000000000ff782f */ /* 0x000fe20003820000 */
[----:B------:R-:W-:-:S12]  /*0570*/  BSSY.RECONVERGENT B0, `(.L_x_9) ;  /* 0x000002a000007945 */ /* 0x000fd80003800200 */
[----:B------:R-:W-:Y:S05]  /*0580*/  @!P1 BRA `(.L_x_10) ;  /* 0x0000000000a09947 */ /* 0x000fea0003800000 */
[----:B------:R-:W-:Y:S01]  /*0590*/  UMOV UR8, 0x400 ;  /* 0x0000040000087882 */ /* 0x000fe20000000000 */
[----:B------:R-:W-:Y:S01]  /*05a0*/  UMOV UR6, 0x1 ;  /* 0x0000000100067882 */ /* 0x000fe20000000000 */
[----:B------:R-:W-:Y:S02]  /*05b0*/  ULEA UR8, UR37, UR8, 0x18 ;  /* 0x0000000825087291 */ /* 0x000fe4000f8ec0ff */
[----:B------:R-:W-:-:S04]  /*05c0*/  UIADD3 UR12, UPT, UPT, -UR6, 0x100000, URZ ;  /* 0x00100000060c7890 */ /* 0x000fc8000fffe1ff */
[----:B------:R-:W-:Y:S02]  /*05d0*/  USHF.L.U32 UR13, UR12, 0xb, URZ ;  /* 0x0000000b0c0d7899 */ /* 0x000fe400080006ff */
[----:B------:R-:W-:Y:S01]  /*05e0*/  USHF.L.U32 UR12, UR12, 0x1, URZ ;  /* 0x000000010c0c7899 */ /* 0x000fe200080006ff */
[----:B------:R-:W3:Y:S11]  /*05f0*/  FENCE.VIEW.ASYNC.S ;  /* 0x00000000000073c6 */ /* 0x000ef60000000000 */
[----:B---3--:R3:W4:Y:S01]  /*0600*/  SYNCS.EXCH.64 URZ, [UR8], UR12 ;  /* 0x0000000c08ff75b2 */ /* 0x0087220008000100 */
[----:B------:R3:W1:Y:S01]  /*0610*/  SYNCS.EXCH.64 URZ, [UR8+0x80], UR12 ;  /* 0x0000800c08ff75b2 */ /* 0x0006620008000100 */
        /* <DEDUP_REMOVED lines=29> */
[----:B------:R3:W1:Y:S02]  /*07f0*/  SYNCS.EXCH.64 URZ, [UR8+0xf8], UR12 ;  /* 0x0000f80c08ff75b2 */ /* 0x0006640008000100 */
[----:B---34-:R-:W-:Y:S01]  /*0800*/  NOP ;  /* 0x0000000000007918 */ /* 0x018fe20000000000 */
.L_x_10:
[----:B------:R-:W-:Y:S05]  /*0810*/  BSYNC.RECONVERGENT B0 ;  /* 0x0000000000007941 */ /* 0x000fea0003800200 */
.L_x_9:
[----:B------:R-:W3:Y:S01]  /*0820*/  SHFL.IDX PT, R0, R172, RZ, 0x1f ;  /* 0x00001fffac007589 */ /* 0x000ee200000e0000 */
[----:B------:R-:W-:Y:S01]  /*0830*/  NOP ;  /* 0x0000000000007918 */ /* 0x000fe20000000000 */
[----:B---3--:R-:W-:-:S13]  /*0840*/  ISETP.NE.AND P1, PT, R0, 0x1, PT ;  /* 0x000000010000780c */ /* 0x008fda0003f25270 */
[----:B------:R-:W-:Y:S05]  /*0850*/  @P1 BRA `(.L_x_11) ;  /* 0x0000000000441947 */ /* 0x000fea0003800000 */
[----:B------:R-:W-:Y:S01]  /*0860*/  UMOV UR9, 0x400 ;  /* 0x0000040000097882 */ /* 0x000fe20000000000 */
[----:B------:R-:W-:Y:S01]  /*0870*/  UMOV UR8, 0x20 ;  /* 0x0000002000087882 */ /* 0x000fe20000000000 */
[----:B------:R-:W-:Y:S01]  /*0880*/  UMOV UR6, 0x80 ;  /* 0x0000008000067882 */ /* 0x000fe20000000000 */
[----:B------:R-:W-:Y:S02]  /*0890*/  ULEA UR9, UR37, UR9, 0x18 ;  /* 0x0000000925097291 */ /* 0x000fe4000f8ec0ff */
[----:B------:R-:W-:-:S04]  /*08a0*/  UIADD3 UR12, UPT, UPT, -UR8, 0x100000, URZ ;  /* 0x00100000080c7890 */ /* 0x000fc8000fffe1ff */
[----:B------:R-:W-:Y:S02]  /*08b0*/  USHF.L.U32 UR13, UR12, 0xb, URZ ;  /* 0x0000000b0c0d7899 */ /* 0x000fe400080006ff */
[----:B------:R-:W-:Y:S02]  /*08c0*/  USHF.L.U32 UR12, UR12, 0x1, URZ ;  /* 0x000000010c0c7899 */ /* 0x000fe400080006ff */
[----:B------:R-:W-:-:S04]  /*08d0*/  UIADD3 UR14, UPT, UPT, -UR6, 0x100000, URZ ;  /* 0x00100000060e7890 */ /* 0x000fc8000fffe1ff */
[----:B------:R-:W-:Y:S02]  /*08e0*/  USHF.L.U32 UR15, UR14, 0xb, URZ ;  /* 0x0000000b0e0f7899 */ /* 0x000fe400080006ff */
[----:B------:R-:W-:Y:S01]  /*08f0*/  USHF.L.U32 UR14, UR14, 0x1, URZ ;  /* 0x000000010e0e7899 */ /* 0x000fe200080006ff */
[----:B------:R-:W-:Y:S01]  /*0900*/  ELECT P1, URZ, PT ;  /* 0x0000000000ff782f */ /* 0x000fe20003820000 */
[----:B------:R-:W3:Y:S02]  /*0910*/  FENCE.VIEW.ASYNC.S ;  /* 0x00000000000073c6 */ /* 0x000ee40000000000 */
[----:B---3--:R3:W4:Y:S08]  /*0920*/  SYNCS.EXCH.64 URZ, [UR9+0x100], UR12 ;  /* 0x0001000c09ff75b2 */ /* 0x0087300008000100 */
[----:B------:R3:W1:Y:S01]  /*0930*/  SYNCS.EXCH.64 URZ, [UR9+0x110], UR14 ;  /* 0x0001100e09ff75b2 */ /* 0x0006620008000100 */
[----:B------:R3:W1:Y:S01]  /*0940*/  SYNCS.EXCH.64 URZ, [UR9+0x108], UR12 ;  /* 0x0001080c09ff75b2 */ /* 0x0006620008000100 */
[----:B------:R3:W1:Y:S01]  /*0950*/  SYNCS.EXCH.64 URZ, [UR9+0x118], UR14 ;  /* 0x0001180e09ff75b2 */ /* 0x0006620008000100 */
[----:B------:R-:W-:Y:S01]  /*0960*/  NOP ;  /* 0x0000000000007918 */ /* 0x000fe20000000000 */
.L_x_11:
[----:B------:R-:W2:Y:S01]  /*0970*/  SHFL.IDX PT, R0, R172, RZ, 0x1f ;  /* 0x00001fffac007589 */ /* 0x000ea200000e0000 */
[----:B------:R-:W-:Y:S01]  /*0980*/  NOP ;  /* 0x0000000000007918 */ /* 0x000fe20000000000 */
[----:B--2---:R-:W-:-:S13]  /*0990*/  ISETP.NE.AND P1, PT, R0, 0x3, PT ;  /* 0x000000030000780c */ /* 0x004fda0003f25270 */
[----:B------:R-:W-:Y:S05]  /*09a0*/  @P1 BRA `(.L_x_12) ;  /* 0x00000000002c1947 */ /* 0x000fea0003800000 */
[----:B------:R-:W-:Y:S01]  /*09b0*/  UMOV UR8, 0x400 ;  /* 0x0000040000087882 */ /* 0x000fe20000000000 */
[----:B------:R-:W-:Y:S01]  /*09c0*/  UMOV UR6, 0x20 ;  /* 0x0000002000067882 */ /* 0x000fe20000000000 */
[----:B------:R-:W-:Y:S02]  /*09d0*/  ULEA UR8, UR37, UR8, 0x18 ;  /* 0x0000000825087291 */ /* 0x000fe4000f8ec0ff */
[----:B---3--:R-:W-:-:S04]  /*09e0*/  UIADD3 UR12, UPT, UPT, -UR6, 0x100000, URZ ;  /* 0x00100000060c7890 */ /* 0x008fc8000fffe1ff */
[----:B------:R-:W-:Y:S02]  /*09f0*/  USHF.L.U32 UR13, UR12, 0xb, URZ ;  /* 0x0000000b0c0d7899 */ /* 0x000fe400080006ff */
[----:B------:R-:W-:Y:S01]  /*0a00*/  USHF.L.U32 UR12, UR12, 0x1, URZ ;  /* 0x000000010c0c7899 */ /* 0x000fe200080006ff */
[----:B------:R-:W-:Y:S01]  /*0a10*/  ELECT P1, URZ, PT ;  /* 0x0000000000ff782f */ /* 0x000fe20003820000 */
[----:B------:R-:W2:Y:S10]  /*0a20*/  FENCE.VIEW.ASYNC.S ;  /* 0x00000000000073c6 */ /* 0x000eb40000000000 */
[----:B--2---:R2:W3:Y:S01]  /*0a30*/  SYNCS.EXCH.64 URZ, [UR8+0x120], UR12 ;  /* 0x0001200c08ff75b2 */ /* 0x0044e20008000100 */
[----:B------:R2:W1:Y:S01]  /*0a40*/  SYNCS.EXCH.64 URZ, [UR8+0x128], UR12 ;  /* 0x0001280c08ff75b2 */ /* 0x0004620008000100 */
[----:B------:R-:W-:Y:S01]  /*0a50*/  NOP ;  /* 0x0000000000007918 */ /* 0x000fe20000000000 */
.L_x_12:
[----:B------:R-:W4:Y:S01]  /*0a60*/  SHFL.IDX PT, R0, R172, RZ, 0x1f ;  /* 0x00001fffac007589 */ /* 0x000f2200000e0000 */
[----:B------:R-:W-:Y:S01]  /*0a70*/  NOP ;  /* 0x0000000000007918 */ /* 0x000fe20000000000 */
[----:B----4-:R-:W-:-:S13]  /*0a80*/  ISETP.NE.AND P1, PT, R0, 0x4, PT ;  /* 0x000000040000780c */ /* 0x010fda0003f25270 */
[----:B------:R-:W-:Y:S05]  /*0a90*/  @P1 BRA `(.L_x_13) ;  /* 0x0000000000481947 */ /* 0x000fea0003800000 */
[----:B---3--:R-:W-:Y:S01]  /*0aa0*/  UMOV UR9, 0x1e0 ;  /* 0x000001e000097882 */ /* 0x008fe20000000000 */
[----:B--2---:R-:W-:Y:S01]  /*0ab0*/  UMOV UR8, 0x400 ;  /* 0x0000040000087882 */ /* 0x004fe20000000000 */
[----:B------:R-:W-:Y:S01]  /*0ac0*/  USEL UR9, UR9, 0x1a0, UP5 ;  /* 0x000001a009097887 */ /* 0x000fe2000a800000 */
        /* <DEDUP_REMOVED lines=9> */
[----:B------:R-:W2:Y:S02]  /*0b60*/  FENCE.VIEW.ASYNC.S ;  /* 0x00000000000073c6 */ /* 0x000ea40000000000 */
[----:B--2---:R4:W2:Y:S08]  /*0b70*/  SYNCS.EXCH.64 URZ, [UR8+0x130], UR12 ;  /* 0x0001300c08ff75b2 */ /* 0x0048b00008000100 */
[----:B------:R4:W3:Y:S01]  /*0b80*/  SYNCS.EXCH.64 URZ, [UR8+0x140], UR14 ;  /* 0x0001400e08ff75b2 */ /* 0x0008e20008000100 */
[----:B------:R4:W1:Y:S01]  /*0b90*/  SYNCS.EXCH.64 URZ, [UR8+0x138], UR12 ;  /* 0x0001380c08ff75b2 */ /* 0x0008620008000100 */
[----:B------:R4:W1:Y:S02]  /*0ba0*/  SYNCS.EXCH.64 URZ, [UR8+0x148], UR14 ;  /* 0x0001480e08ff75b2 */ /* 0x0008640008000100 */
[----:B----4-:R-:W-:Y:S01]  /*0bb0*/  NOP ;  /* 0x0000000000007918 */ /* 0x010fe20000000000 */
.L_x_13:
[----:B------:R-:W4:Y:S01]  /*0bc0*/  SHFL.IDX PT, R0, R172, RZ, 0x1f ;  /* 0x00001fffac007589 */ /* 0x000f2200000e0000 */
[----:B------:R-:W-:Y:S01]  /*0bd0*/  NOP ;  /* 0x0000000000007918 */ /* 0x000fe20000000000 */
[----:B----4-:R-:W-:-:S13]  /*0be0*/  ISETP.NE.AND P1, PT, R0, 0x5, PT ;  /* 0x000000050000780c */ /* 0x010fda0003f25270 */
[----:B------:R-:W-:Y:S05]  /*0bf0*/  @P1 BRA `(.L_x_14) ;  /* 0x0000000000541947 */ /* 0x000fea0003800000 */
[----:B---3--:R-:W-:Y:S01]  /*0c00*/  UMOV UR9, 0x400 ;  /* 0x0000040000097882 */ /* 0x008fe20000000000 */
[----:B--2---:R-:W-:Y:S01]  /*0c10*/  UMOV UR8, 0x1 ;  /* 0x0000000100087882 */ /* 0x004fe20000000000 */
        /* <DEDUP_REMOVED lines=13> */
[----:B------:R4:W1:Y:S01]  /*0cf0*/  SYNCS.EXCH.64 URZ, [UR9+0x178], UR14 ;  /* 0x0001780e09ff75b2 */ /* 0x0008620008000100 */
[----:B------:R4:W1:Y:S01]  /*0d00*/  SYNCS.EXCH.64 URZ, [UR9+0x160], UR12 ;  /* 0x0001600c09ff75b2 */ /* 0x0008620008000100 */
[----:B------:R4:W1:Y:S01]  /*0d10*/  SYNCS.EXCH.64 URZ, [UR9+0x180], UR14 ;  /* 0x0001800e09ff75b2 */ /* 0x0008620008000100 */
[----:B------:R4:W1:Y:S01]  /*0d20*/  SYNCS.EXCH.64 URZ, [UR9+0x168], UR12 ;  /* 0x0001680c09ff75b2 */ /* 0x0008620008000100 */
[----:B------:R4:W1:Y:S02]  /*0d30*/  SYNCS.EXCH.64 URZ, [UR9+0x188], UR14 ;  /* 0x0001880e09ff75b2 */ /* 0x0008640008000100 */
[----:B----4-:R-:W-:Y:S01]  /*0d40*/  NOP ;  /* 0x0000000000007918 */ /* 0x010fe20000000000 */
.L_x_14:
[----:B------:R-:W4:Y:S01]  /*0d50*/  SHFL.IDX PT, R0, R172, RZ, 0x1f ;  /* 0x00001fffac007589 */ /* 0x000f2200000e0000 */
[----:B------:R-:W-:Y:S01]  /*0d60*/  ISETP.NE.OR P0, PT, RZ, UR10, !P0 ;  /* 0x0000000aff007c0c */ /* 0x000fe2000c705670 */
[----:B------:R-:W-:Y:S01]  /*0d70*/  NOP ;  /* 0x0000000000007918 */ /* 0x000fe20000000000 */
[----:B----4-:R-:W-:-:S13]  /*0d80*/  ISETP.NE.AND P1, PT, R0, 0x3, PT ;  /* 0x000000030000780c */ /* 0x010fda0003f25270 */
[----:B------:R-:W-:Y:S05]  /*0d90*/  @P1 BRA `(.L_x_15) ;  /* 0x0000000000341947 */ /* 0x000fea0003800000 */
[----:B--2---:R-:W-:Y:S01]  /*0da0*/  UMOV UR8, 0x400 ;  /* 0x0000040000087882 */ /* 0x004fe20000000000 */
[----:B------:R-:W-:Y:S01]  /*0db0*/  UMOV UR6, 0x20 ;  /* 0x0000002000067882 */ /* 0x000fe20000000000 */
[----:B------:R-:W-:Y:S02]  /*0dc0*/  ULEA UR8, UR37, UR8, 0x18 ;  /* 0x0000000825087291 */ /* 0x000fe4000f8ec0ff */
[----:B---3--:R-:W-:-:S04]  /*0dd0*/  UIADD3 UR12, UPT, UPT, -UR6, 0x100000, URZ ;  /* 0x00100000060c7890 */ /* 0x008fc8000fffe1ff */
[----:B------:R-:W-:Y:S02]  /*0de0*/  USHF.L.U32 UR13, UR12, 0xb, URZ ;  /* 0x0000000b0c0d7899 */ /* 0x000fe400080006ff */
[----:B------:R-:W-:Y:S01]  /*0df0*/  USHF.L.U32 UR12, UR12, 0x1, URZ ;  /* 0x000000010c0c7899 */ /* 0x000fe200080006ff */
[----:B------:R-:W-:Y:S01]  /*0e00*/  ELECT P1, URZ, PT ;  /* 0x0000000000ff782f */ /* 0x000fe20003820000 */
[----:B------:R-:W2:Y:S10]  /*0e10*/  FENCE.VIEW.ASYNC.S ;  /* 0x00000000000073c6 */ /* 0x000eb40000000000 */
[----:B--2---:R4:W2:Y:S01]  /*0e20*/  SYNCS.EXCH.64 URZ, [UR8+0x190], UR12 ;  /* 0x0001900c08ff75b2 */ /* 0x0048a20008000100 */
[----:B------:R4:W3:Y:S01]  /*0e30*/  SYNCS.EXCH.64 URZ, [UR8+0x1a0], UR12 ;  /* 0x0001a00c08ff75b2 */ /* 0x0008e20008000100 */
[----:B------:R4:W1:Y:S01]  /*0e40*/  SYNCS.EXCH.64 URZ, [UR8+0x198], UR12 ;  /* 0x0001980c08ff75b2 */ /* 0x0008620008000100 */
[----:B------:R4:W1:Y:S02]  /*0e50*/  SYNCS.EXCH.64 URZ, [UR8+0x1a8], UR12 ;  /* 0x0001a80c08ff75b2 */ /* 0x0008640008000100 */
[----:B----4-:R-:W-:Y:S01]  /*0e60*/  NOP ;  /* 0x0000000000007918 */ /* 0x010fe20000000000 */
.L_x_15:
[----:B------:R-:W-:Y:S01]  /*0e70*/  VOTEU.ALL UP1, P0 ;  /* 0x0000000000ff7886 */ /* 0x000fe20000020000 */
[----:B--2---:R-:W2:Y:S01]  /*0e80*/  LDCU UR8, c[0x0][0x36c] ;  /* 0x00006d80ff0877ac */ /* 0x004ea20008000800 */
[----:B------:R-:W-:Y:S01]  /*0e90*/  NOP ;  /* 0x0000000000007918 */ /* 0x000fe20000000000 */
[----:B------:R-:W-:Y:S01]  /*0ea0*/  LOP3.LUT R9, R187, 0x1f, RZ, 0xc0, !PT ;  /* 0x0000001fbb097812 */ /* 0x000fe200078ec0ff */
[----:B---3--:R-:W-:Y:S01]  /*0eb0*/  UMOV UR12, 0x20 ;  /* 0x00000020000c7882 */ /* 0x008fe20000000000 */
[----:B------:R-:W-:Y:S01]  /*0ec0*/  @!UP1 UMOV UR6, 0x400 ;  /* 0x0000040000069882 */ /* 0x000fe20000000000 */
[----:B------:R-:W-:-:S04]  /*0ed0*/  @!UP1 UIADD3 UR12, UPT, UPT, -UR12, 0x100000, URZ ;  /* 0x001000000c0c9890 */ /* 0x000fc8000fffe1ff */
[----:B------:R-:W-:Y:S02]  /*0ee0*/  @!UP1 USHF.L.U32 UR13, UR12, 0xb, URZ ;  /* 0x0000000b0c0d9899 */ /* 0x000fe400080006ff */
[----:B------:R-:W-:Y:S02]  /*0ef0*/  @!UP1 USHF.L.U32 UR12, UR12, 0x1, URZ ;  /* 0x000000010c0c9899 */ /* 0x000fe400080006ff */
[----:B------:R-:W-:Y:S01]  /*0f00*/  @!UP1 ULEA UR6, UR37, UR6, 0x18 ;  /* 0x0000000625069291 */ /* 0x000fe2000f8ec0ff */
[----:B------:R-:W-:Y:S01]  /*0f10*/  VOTEU.ALL UP1, P0 ;  /* 0x0000000000ff7886 */ /* 0x000fe20000020000 */
[----:B------:R-:W-:Y:S01]  /*0f20*/  UISETP.NE.AND UP4, UPT, UR10, URZ, UPT ;  /* 0x000000ff0a00728c */ /* 0x000fe2000bf85270 */
[----:B------:R-:W3:Y:S09]  /*0f30*/  FENCE.VIEW.ASYNC.S ;  /* 0x00000000000073c6 */ /* 0x000ef20000000000 */
[----:B---3--:R3:W4:Y:S01]  /*0f40*/  @!UP1 SYNCS.EXCH.64 URZ, [UR6+0x1b0], UR12 ;  /* 0x0001b00c06ff95b2 */ /* 0x0087220008000100 */
[----:B--2---:R-:W-:-:S09]  /*0f50*/  UISETP.EQ.U32.AND UP1, UPT, UR8, 0x1, UPT ;  /* 0x000000010800788c */ /* 0x004fd2000bf22070 */
[----:B------:R-:W-:Y:S05]  /*0f60*/  BRA.U !UP1, `(.L_x_16) ;  /* 0x0000000109087547 */ /* 0x000fea000b800000 */
[----:B-1--4-:R-:W-:Y:S01]  /*0f70*/  UCGABAR_ARV ;  /* 0x00000000000079c7 */ /* 0x012fe20008000000 */
[----:B------:R-:W-:Y:S05]  /*0f80*/  BRA `(.L_x_17) ;  /* 0x0000000000047947 */ /* 0x000fea0003800000 */
.L_x_16:
[----:B-1--4-:R-:W-:Y:S01]  /*0f90*/  NOP ;  /* 0x0000000000007918 */ /* 0x012fe20000000000 */
.L_x_17:
[----:B------:R-:W1:Y:S01]  /*0fa0*/  S2R R15, SR_CTAID.Y ;  /* 0x00000000000f7919 */ /* 0x000e620000002600 */
[----:B------:R-:W-:-:S05]  /*0fb0*/  CS2R.32 R169, SR_CgaSize ;  /* 0x0000000000a97805 */ /* 0x000fca0000008a00 */
[----:B------:R-:W-:-:S05]  /*0fc0*/  IMAD R169, R169, -0xa0, RZ ;  /* 0xffffff60a9a97824 */ /* 0x000fca00078e02ff */
[----:B---3--:R-:W-:-:S14]  /*0fd0*/  R2UR UR6, R169 ;  /* 0x00000000a90672ca */ /* 0x008fdc00000e0000 */
[----:B------:R-:W2:Y:S01]  /*0fe0*/  LDCU UR6, c[0x0][UR6+0x2b4] ;  /* 0x00005680060677ac */ /* 0x000ea20008000800 */
[----:B------:R-:W-:-:S05]  /*0ff0*/  CS2R.32 R0, SR_CgaSize ;  /* 0x0000000000007805 */ /* 0x000fca0000008a00 */
[----:B------:R-:W-:-:S06]  /*1000*/  IMAD R0, R0, -0xa0, RZ ;  /* 0xffffff6000007824 */ /* 0x000fcc00078e02ff */
[----:B------:R-:W3:Y:S01]  /*1010*/  LDC R0, c[0x0][R0+0x2a4] ;  /* 0x0000a90000007b82 */ /* 0x000ee20000000800 */
[----:B------:R-:W-:Y:S01]  /*1020*/  PRMT R8, RZ, 0x7610, R8 ;  /* 0x00007610ff087816 */ /* 0x000fe20000000008 */
[----:B------:R-:W4:Y:S01]  /*1030*/  S2R R10, SR_CTAID.X ;  /* 0x00000000000a7919 */ /* 0x000f220000002500 */
[----:B------:R-:W-:-:S05]  /*1040*/  CS2R.32 R169, SR_CgaSize ;  /* 0x0000000000a97805 */ /* 0x000fca0000008a00 */
[----:B------:R-:W-:-:S05]  /*1050*/  IMAD R169, R169, -0xa0, RZ ;  /* 0xffffff60a9a97824 */ /* 0x000fca00078e02ff */
[----:B------:R-:W-:-:S14]  /*1060*/  R2UR UR8, R169 ;  /* 0x00000000a90872ca */ /* 0x000fdc00000e0000 */
[----:B------:R-:W3:Y:S01]  /*1070*/  LDCU UR8, c[0x0][UR8+0x2b0] ;  /* 0x00005600080877ac */ /* 0x000ee20008000800 */
[----:B------:R-:W-:Y:S01]  /*1080*/  UISETP.NE.AND UP2, UPT, UR10, 0x2, UPT ;  /* 0x000000020a00788c */ /* 0x000fe2000bf45270 */
[----:B------:R-:W2:Y:S01]  /*1090*/  LDC R11, c[0x0][0xb24] ;  /* 0x0002c900ff0b7b82 */ /* 0x000ea20000000800 */
[----:B------:R-:W-:-:S05]  /*10a0*/  CS2R.32 R2, SR_CgaSize ;  /* 0x0000000000027805 */ /* 0x000fca0000008a00 */
[----:B------:R-:W-:-:S06]  /*10b0*/  IMAD R2, R2, -0xa0, RZ ;  /* 0xffffff6002027824 */ /* 0x000fcc00078e02ff */
[----:B------:R-:W3:Y:S08]  /*10c0*/  LDC R2, c[0x0][R2+0x2a0] ;  /* 0x0000a80002027b82 */ /* 0x000ef00000000800 */
[----:B------:R-:W3:Y:S01]  /*10d0*/  LDC R72, c[0x0][0xb24] ;  /* 0x0002c900ff487b82 */ /* 0x000ee20000000800 */
[----:B-1----:R-:W-:-:S07]  /*10e0*/  I2FP.F32.U32 R168, R15 ;  /* 0x0000000f00a87245 */ /* 0x002fce0000201000 */
[----:B------:R-:W1:Y:S01]  /*10f0*/  S2UR UR36, SR_CTAID.Z ;  /* 0x00000000002479c3 */ /* 0x000e620000002700 */
[----:B--2---:R-:W-:Y:S01]  /*1100*/  ISETP.GE.AND P0, PT, R11, 0x1, PT ;  /* 0x000000010b00780c */ /* 0x004fe20003f06270 */
[----:B----4-:R-:W-:Y:S01]  /*1110*/  IMAD.MOV.U32 R14, RZ, RZ, R10 ;  /* 0x000000ffff0e7224 */ /* 0x010fe200078e000a */
[----:B------:R-:W-:Y:S01]  /*1120*/  I2FP.F32.U32 R169, R10 ;  /* 0x0000000a00a97245 */ /* 0x000fe20000201000 */
[----:B------:R-:W-:Y:S01]  /*1130*/  FMUL R168, R168, UR6 ;  /* 0x00000006a8a87c20 */ /* 0x000fe20008400000 */
[----:B------:R-:W2:Y:S03]  /*1140*/  LDCU UR6, c[0x0][0xb30] ;  /* 0x00016600ff0677ac */ /* 0x000ea60008000800 */
[----:B---3--:R-:W-:Y:S02]  /*1150*/  FMUL R169, R169, UR8 ;  /* 0x00000008a9a97c20 */ /* 0x008fe40008400000 */
[----:B------:R-:W3:Y:S08]  /*1160*/  F2I.U32.TRUNC.NTZ R168, R168 ;  /* 0x000000a800a87305 */ /* 0x000ef0000020f000 */
[----:B------:R-:W4:Y:S01]  /*1170*/  F2I.U32.TRUNC.NTZ R169, R169 ;  /* 0x000000a900a97305 */ /* 0x000f22000020f000 */
[----:B--2---:R-:W-:Y:S01]  /*1180*/  UISETP.NE.AND UP3, UPT, UR6, 0x1, UPT ;  /* 0x000000010600788c */ /* 0x004fe2000bf65270 */
[----:B---3--:R-:W-:-:S05]  /*1190*/  IADD3 R168, PT, PT, -R168, RZ, RZ ;  /* 0x000000ffa8a87210 */ /* 0x008fca0007ffe1ff */
[----:B------:R-:W-:Y:S01]  /*11a0*/  IMAD R168, R0, R168, R15 ;  /* 0x000000a800a87224 */ /* 0x000fe200078e020f */
[----:B------:R-:W-:Y:S01]  /*11b0*/  PRMT R0, RZ, 0x7610, R0 ;  /* 0x00007610ff007816 */ /* 0x000fe20000000000 */
[----:B----4-:R-:W-:-:S04]  /*11c0*/  IMAD.MOV R169, RZ, RZ, -R169 ;  /* 0x000000ffffa97224 */ /* 0x010fc800078e0aa9 */
[----:B------:R-:W-:Y:S01]  /*11d0*/  IMAD R169, R2, R169, R10 ;  /* 0x000000a902a97224 */ /* 0x000fe200078e020a */
[----:B-1----:R-:W-:Y:S06]  /*11e0*/  BRA.U UP4, `(.L_x_18) ;  /* 0x0000000104247547 */ /* 0x002fec000b800000 */
[----:B------:R-:W-:Y:S01]  /*11f0*/  ISETP.NE.AND P1, PT, R168, RZ, PT ;  /* 0x000000ffa800720c */ /* 0x000fe20003f25270 */
[----:B------:R-:W-:Y:S01]  /*1200*/  IMAD.MOV.U32 R0, RZ, RZ, 0x3 ;  /* 0x00000003ff007424 */ /* 0x000fe200078e00ff */
[C---:B------:R-:W-:Y:S02]  /*1210*/  LOP3.LUT R2, R169.reuse, 0xfffffffe, RZ, 0xc0, !PT ;  /* 0xfffffffea9027812 */ /* 0x040fe400078ec0ff */
[----:B------:R-:W-:Y:S02]  /*1220*/  ISETP.LT.U32.OR P1, PT, R169, 0x2, !P1 ;  /* 0x00000002a900780c */ /* 0x000fe40004f21470 */
[----:B------:R-:W-:Y:S02]  /*1230*/  SHF.L.U32 R0, R0, R2, RZ ;  /* 0x0000000200007219 */ /* 0x000fe400000006ff */
[----:B------:R-:W-:Y:S02]  /*1240*/  SEL R4, RZ, 0x1, !P1 ;  /* 0x00000001ff047807 */ /* 0x000fe40004800000 */
[----:B------:R-:W-:-:S05]  /*1250*/  SEL R3, RZ, 0x2, !P1 ;  /* 0x00000002ff037807 */ /* 0x000fca0004800000 */
[----:B------:R-:W-:-:S05]  /*1260*/  IMAD.IADD R3, R4, 0x1, R3 ;  /* 0x0000000104037824 */ /* 0x000fca00078e0203 */
[----:B------:R-:W-:Y:S02]  /*1270*/  PRMT R8, R3, 0x7610, R8 ;  /* 0x0000761003087816 */ /* 0x000fe40000000008 */
.L_x_18:
[----:B------:R-:W-:Y:S05]  /*1280*/  @!P0 BRA `(.L_x_19) ;  /* 0x0000000000b88947 */ /* 0x000fea0003800000 */
[----:B------:R-:W1:Y:S01]  /*1290*/  LDC.64 R4, c[0x0][0xb18] ;  /* 0x0002c600ff047b82 */ /* 0x000e620000000a00 */
[----:B------:R-:W-:-:S07]  /*12a0*/  ISETP.NE.AND P0, PT, R11, 0x1, PT ;  /* 0x000000010b00780c */ /* 0x000fce0003f05270 */
[----:B------:R-:W2:Y:S08]  /*12b0*/  LDC R14, c[0x0][0xb0c] ;  /* 0x0002c300ff0e7b82 */ /* 0x000eb00000000800 */
[----:B------:R-:W3:Y:S08]  /*12c0*/  LDC R16, c[0x0][0x370] ;  /* 0x0000dc00ff107b82 */ /* 0x000ef00000000800 */
[----:B------:R-:W4:Y:S01]  /*12d0*/  LDC R13, c[0x0][0x374] ;  /* 0x0000dd00ff0d7b82 */ /* 0x000f220000000800 */
[----:B-1----:R-:W-:-:S07]  /*12e0*/  ISETP.NE.AND P1, PT, R4, 0x1, PT ;  /* 0x000000010400780c */ /* 0x002fce0003f25270 */
[----:B------:R-:W3:Y:S01]  /*12f0*/  LDC.64 R6, c[0x0][0xb10] ;  /* 0x0002c400ff067b82 */ /* 0x000ee20000000a00 */
[----:B--2---:R-:W-:-:S07]  /*1300*/  ISETP.NE.AND P2, PT, R14, 0x1, PT ;  /* 0x000000010e00780c */ /* 0x004fce0003f45270 */
[----:B------:R-:W1:Y:S08]  /*1310*/  LDC R12, c[0x0][0xb20] ;  /* 0x0002c800ff0c7b82 */ /* 0x000e700000000800 */
[----:B------:R-:W2:Y:S01]  /*1320*/  LDC.64 R2, c[0x0][0xb28] ;  /* 0x0002ca00ff027b82 */ /* 0x000ea20000000a00 */
[----:B----4-:R-:W-:-:S04]  /*1330*/  IMAD.HI.U32 R17, R13, R5, RZ ;  /* 0x000000050d117227 */ /* 0x010fc800078e00ff */
[----:B------:R-:W-:-:S04]  /*1340*/  IMAD.HI.U32 R5, R15, R5, RZ ;  /* 0x000000050f057227 */ /* 0x000fc800078e00ff */
[----:B---3--:R-:W-:-:S05]  /*1350*/  IMAD.HI.U32 R18, R16, R6, RZ ;  /* 0x0000000610127227 */ /* 0x008fca00078e00ff */
[-C--:B------:R-:W-:Y:S01]  /*1360*/  @P2 SHF.R.U32.HI R16, RZ, R7.reuse, R18 ;  /* 0x00000007ff102219 */ /* 0x080fe20000011612 */
[C---:B------:R-:W-:Y:S01]  /*1370*/  IMAD.HI.U32 R18, R10.reuse, R6, RZ ;  /* 0x000000060a127227 */ /* 0x040fe200078e00ff */
[-C--:B-1----:R-:W-:Y:S02]  /*1380*/  @P1 SHF.R.U32.HI R13, RZ, R12.reuse, R17 ;  /* 0x0000000cff0d1219 */ /* 0x082fe40000011611 */
[----:B------:R-:W-:Y:S02]  /*1390*/  SHF.R.U32.HI R5, RZ, R12, R5 ;  /* 0x0000000cff057219 */ /* 0x000fe40000011605 */
[----:B------:R-:W-:Y:S02]  /*13a0*/  SHF.R.U32.HI R18, RZ, R7, R18 ;  /* 0x00000007ff127219 */ /* 0x000fe40000011612 */
[----:B------:R-:W-:Y:S01]  /*13b0*/  SEL R5, R15, R5, !P1 ;  /* 0x000000050f057207 */ /* 0x000fe20004800000 */
[----:B--2---:R-:W-:Y:S01]  /*13c0*/  IMAD.HI.U32 R17, R13, R2, RZ ;  /* 0x000000020d117227 */ /* 0x004fe200078e00ff */
[----:B------:R-:W-:-:S03]  /*13d0*/  SEL R18, R10, R18, !P2 ;  /* 0x000000120a127207 */ /* 0x000fc60005000000 */
[----:B------:R-:W-:Y:S01]  /*13e0*/  IMAD.HI.U32 R6, R16, R2, RZ ;  /* 0x0000000210067227 */ /* 0x000fe200078e00ff */
[----:B------:R-:W-:-:S04]  /*13f0*/  @P0 SHF.R.U32.HI R13, RZ, R3, R17 ;  /* 0x00000003ff0d0219 */ /* 0x000fc80000011611 */
[----:B------:R-:W-:Y:S01]  /*1400*/  @P0 SHF.R.U32.HI R16, RZ, R3, R6 ;  /* 0x00000003ff100219 */ /* 0x000fe20000011606 */
[----:B------:R-:W-:-:S04]  /*1410*/  IMAD R13, R13, R11, RZ ;  /* 0x0000000b0d0d7224 */ /* 0x000fc800078e02ff */
[----:B------:R-:W-:Y:S01]  /*1420*/  IMAD R6, R16, R11, RZ ;  /* 0x0000000b10067224 */ /* 0x000fe200078e02ff */
[----:B------:R-:W-:-:S04]  /*1430*/  ISETP.GE.AND P1, PT, R5, R13, PT ;  /* 0x0000000d0500720c */ /* 0x000fc80003f26270 */
[----:B------:R-:W-:Y:S01]  /*1440*/  ISETP.GE.OR P1, PT, R18, R6, P1 ;  /* 0x000000061200720c */ /* 0x000fe20000f26670 */
[----:B------:R-:W-:-:S05]  /*1450*/  IMAD.HI.U32 R6, R5, R2, RZ ;  /* 0x0000000205067227 */ /* 0x000fca00078e00ff */
[----:B------:R-:W-:-:S04]  /*1460*/  SHF.R.U32.HI R6, RZ, R3, R6 ;  /* 0x00000003ff067219 */ /* 0x000fc80000011606 */
[----:B------:R-:W-:-:S03]  /*1470*/  SEL R6, R5, R6, !P0 ;  /* 0x0000000605067207 */ /* 0x000fc60004000000 */
[----:B------:R-:W-:Y:S01]  /*1480*/  @!P1 IMAD.HI.U32 R7, R18, R2, RZ ;  /* 0x0000000212079227 */ /* 0x000fe200078e00ff */
[----:B------:R-:W-:-:S04]  /*1490*/  IADD3 R2, PT, PT, -R6, RZ, RZ ;  /* 0x000000ff06027210 */ /* 0x000fc80007ffe1ff */
[----:B------:R-:W-:Y:S01]  /*14a0*/  @!P1 SHF.R.U32.HI R3, RZ, R3, R7 ;  /* 0x00000003ff039219 */ /* 0x000fe20000011607 */
[----:B------:R-:W-:Y:S01]  /*14b0*/  IMAD R2, R11, R2, R5 ;  /* 0x000000020b027224 */ /* 0x000fe200078e0205 */
[----:B------:R-:W-:Y:S02]  /*14c0*/  IADD3 R7, PT, PT, -R5, RZ, RZ ;  /* 0x000000ff05077210 */ /* 0x000fe40007ffe1ff */
[----:B------:R-:W-:-:S03]  /*14d0*/  @!P1 SEL R3, R18, R3, !P0 ;  /* 0x0000000312039207 */ /* 0x000fc60004000000 */
[----:B------:R-:W-:Y:S02]  /*14e0*/  IMAD R7, R4, R7, R15 ;  /* 0x0000000704077224 */ /* 0x000fe400078e020f */
[--C-:B------:R-:W-:Y:S02]  /*14f0*/  @!P1 IMAD.IADD R6, R6, 0x1, -R3.reuse ;  /* 0x0000000106069824 */ /* 0x100fe400078e0a03 */
[----:B------:R-:W-:Y:S01]  /*1500*/  @!P1 IMAD R3, R2, R16, R3 ;  /* 0x0000001002039224 */ /* 0x000fe200078e0203 */
[----:B------:R-:W-:Y:S01]  /*1510*/  IADD3 R2, PT, PT, -R18, RZ, RZ ;  /* 0x000000ff12027210 */ /* 0x000fe20007ffe1ff */
[----:B------:R-:W-:Y:S02]  /*1520*/  @!P1 IMAD R5, R6, R11, R18 ;  /* 0x0000000b06059224 */ /* 0x000fe400078e0212 */
[----:B------:R-:W-:Y:S02]  /*1530*/  @!P1 IMAD.MOV.U32 R18, RZ, RZ, R3 ;  /* 0x000000ffff129224 */ /* 0x000fe400078e0003 */
[----:B------:R-:W-:-:S02]  /*1540*/  IMAD R2, R14, R2, R10 ;  /* 0x000000020e027224 */ /* 0x000fc400078e020a */
[----:B------:R-:W-:Y:S02]  /*1550*/  IMAD R15, R5, R4, R7 ;  /* 0x00000004050f7224 */ /* 0x000fe400078e0207 */
[----:B------:R-:W-:Y:S02]  /*1560*/  IMAD R14, R18, R14, R2 ;  /* 0x0000000e120e7224 */ /* 0x000fe400078e0202 */
.L_x_19:
[----:B------:R-:W-:Y:S05]  /*1570*/  BRA.U UP3, `(.L_x_20) ;  /* 0x0000000103407547 */ /* 0x000fea000b800000 */
[----:B------:R-:W1:Y:S08]  /*1580*/  LDC.64 R4, c[0x0][0xb10] ;  /* 0x0002c400ff047b82 */ /* 0x000e700000000a00 */
[----:B------:R-:W2:Y:S08]  /*1590*/  LDC.64 R2, c[0x0][0xb18] ;  /* 0x0002c600ff027b82 */ /* 0x000eb00000000a00 */
[----:B------:R-:W3:Y:S08]  /*15a0*/  LDC R6, c[0x0][0xb20] ;  /* 0x0002c800ff067b82 */ /* 0x000ef00000000800 */
[----:B------:R-:W4:Y:S01]  /*15b0*/  LDC R7, c[0x0][0xb0c] ;  /* 0x0002c300ff077b82 */ /* 0x000f220000000800 */
[----:B-1----:R-:W-:-:S05]  /*15c0*/  IMAD.HI.U32 R4, R14, R4, RZ ;  /* 0x000000040e047227 */ /* 0x002fca00078e00ff */
[----:B------:R-:W-:Y:S01]  /*15d0*/  SHF.R.U32.HI R4, RZ, R5, R4 ;  /* 0x00000005ff047219 */ /* 0x000fe20000011604 */
[----:B--2---:R-:W-:Y:S01]  /*15e0*/  IMAD.HI.U32 R3, R15, R3, RZ ;  /* 0x000000030f037227 */ /* 0x004fe200078e00ff */
[----:B------:R-:W-:-:S04]  /*15f0*/  ISETP.NE.AND P0, PT, R2, 0x1, PT ;  /* 0x000000010200780c */ /* 0x000fc80003f05270 */
[----:B---3--:R-:W-:-:S04]  /*1600*/  SHF.R.U32.HI R3, RZ, R6, R3 ;  /* 0x00000006ff037219 */ /* 0x008fc80000011603 */
[----:B------:R-:W-:Y:S02]  /*1610*/  SEL R3, R15, R3, !P0 ;  /* 0x000000030f037207 */ /* 0x000fe40004000000 */
[----:B----4-:R-:W-:-:S04]  /*1620*/  ISETP.NE.AND P1, PT, R7, 0x1, PT ;  /* 0x000000010700780c */ /* 0x010fc80003f25270 */
[----:B------:R-:W-:-:S05]  /*1630*/  SEL R5, R14, R4, !P1 ;  /* 0x000000040e057207 */ /* 0x000fca0004800000 */
[----:B------:R-:W-:Y:S02]  /*1640*/  IMAD.IADD R4, R3, 0x1, -R5 ;  /* 0x0000000103047824 */ /* 0x000fe400078e0a05 */
[----:B------:R-:W-:Y:S02]  /*1650*/  IMAD.IADD R3, R5, 0x1, -R3 ;  /* 0x0000000105037824 */ /* 0x000fe400078e0a03 */
[----:B------:R-:W-:Y:S02]  /*1660*/  IMAD R14, R4, R7, R14 ;  /* 0x00000007040e7224 */ /* 0x000fe400078e020e */
[----:B------:R-:W-:Y:S02]  /*1670*/  IMAD R15, R3, R2, R15 ;  /* 0x00000002030f7224 */ /* 0x000fe400078e020f */
.L_x_20:
[----:B------:R-:W-:Y:S05]  /*1680*/  BRA.U !UP1, `(.L_x_21) ;  /* 0x00000001090c7547 */ /* 0x000fea000b800000 */
[----:B------:R-:W-:Y:S01]  /*1690*/  UCGABAR_WAIT ;  /* 0x0000000000007dc7 */ /* 0x000fe20008000000 */
[----:B------:R-:W-:Y:S01]  /*16a0*/  CCTL.IVALL ;  /* 0x00000000ff00798f */ /* 0x000fe20002000000 */
[----:B------:R-:W-:Y:S05]  /*16b0*/  BRA `(.L_x_22) ;  /* 0x0000000000047947 */ /* 0x000fea0003800000 */
.L_x_21:
[----:B------:R-:W-:Y:S06]  /*16c0*/  BAR.SYNC.DEFER_BLOCKING 0x0 ;  /* 0x0000000000007b1d */ /* 0x000fec0000010000 */
.L_x_22:
[----:B------:R-:W-:Y:S05]  /*16d0*/  BRA.U UP2, `(.L_x_23) ;  /* 0x0000001902647547 */ /* 0x000fea000b800000 */
[----:B------:R-:W1:Y:S01]  /*16e0*/  LDCU UR15, c[0x0][0x38c] ;  /* 0x00007180ff0f77ac */ /* 0x000e620008000800 */
[----:B------:R-:W2:Y:S01]  /*16f0*/  LDC R8, c[0x0][0x370] ;  /* 0x0000dc00ff087b82 */ /* 0x000ea20000000800 */
[C---:B------:R-:W-:Y:S01]  /*1700*/  IMAD.SHL.U32 R19, R10.reuse, 0x40, RZ ;  /* 0x000000400a137824 */ /* 0x040fe200078e00ff */
[----:B------:R-:W-:Y:S01]  /*1710*/  PLOP3.LUT P1, PT, PT, PT, UP5, 0x80, 0x8 ;  /* 0x000000000008781c */ /* 0x000fe20003f2f058 */
[----:B------:R-:W-:Y:S01]  /*1720*/  UISETP.NE.AND UP1, UPT, UR10, URZ, UPT ;  /* 0x000000ff0a00728c */ /* 0x000fe2000bf25270 */
[----:B------:R-:W-:Y:S01]  /*1730*/  ISETP.NE.AND P4, PT, R9, RZ, P5 ;  /* 0x000000ff0900720c */ /* 0x000fe20002f85270 */
[----:B------:R-:W-:Y:S01]  /*1740*/  IMAD.SHL.U32 R18, R10, 0x80, RZ ;  /* 0x000000800a127824 */ /* 0x000fe200078e00ff */
[----:B------:R-:W-:Y:S01]  /*1750*/  PLOP3.LUT P1, PT, P1, PT, PT, 0x8, 0x80 ;  /* 0x000000000080781c */ /* 0x000fe20000f2e170 */
[----:B------:R-:W-:Y:S01]  /*1760*/  IMAD.MOV.U32 R17, RZ, RZ, 0x1 ;  /* 0x00000001ff117424 */ /* 0x000fe200078e00ff */
[----:B------:R-:W3:Y:S01]  /*1770*/  LDC R0, c[0x0][0x374] ;  /* 0x0000dd00ff007b82 */ /* 0x000ee20000000800 */
[----:B------:R-:W-:Y:S01]  /*1780*/  IMAD.MOV.U32 R16, RZ, RZ, RZ ;  /* 0x000000ffff107224 */ /* 0x000fe200078e00ff */
[----:B------:R-:W-:Y:S01]  /*1790*/  CS2R R12, SRZ ;  /* 0x00000000000c7805 */ /* 0x000fe2000001ff00 */
[----:B------:R-:W-:Y:S01]  /*17a0*/  IMAD.MOV.U32 R11, RZ, RZ, 0x1 ;  /* 0x00000001ff0b7424 */ /* 0x000fe200078e00ff */
[----:B------:R-:W-:Y:S01]  /*17b0*/  LOP3.LUT R19, R19, 0x40, RZ, 0xc0, !PT ;  /* 0x0000004013137812 */ /* 0x000fe200078ec0ff */
[----:B------:R-:W4:Y:S01]  /*17c0*/  LDCU.64 UR24, c[0x0][0x348] ;  /* 0x00006900ff1877ac */ /* 0x000f220008000a00 */
[----:B-1----:R-:W-:-:S02]  /*17d0*/  UIADD3 UR4, UPT, UPT, UR15, 0x3f, URZ ;  /* 0x0000003f0f047890 */ /* 0x002fc4000fffe0ff */
[----:B------:R-:W-:Y:S02]  /*17e0*/  USEL UR7, UR7, 0x2, UP1 ;  /* 0x0000000207077887 */ /* 0x000fe40008800000 */
[----:B------:R-:W-:Y:S01]  /*17f0*/  USHF.R.S32.HI UR22, URZ, 0x1f, UR4 ;  /* 0x0000001fff167899 */ /* 0x000fe20008011404 */
[----:B------:R-:W-:-:S03]  /*1800*/  UMOV UR13, URZ ;  /* 0x000000ff000d7c82 */ /* 0x000fc60008000000 */
[----:B------:R-:W-:Y:S02]  /*1810*/  ULEA.HI UR22, UR22, UR4, URZ, 0x6 ;  /* 0x0000000416167291 */ /* 0x000fe4000f8f30ff */
[----:B------:R-:W-:Y:S02]  /*1820*/  UIADD3 UR4, UPT, UPT, UR15, -0x1, URZ ;  /* 0xffffffff0f047890 */ /* 0x000fe4000fffe0ff */
[----:B------:R-:W-:Y:S02]  /*1830*/  USHF.R.S32.HI UR22, URZ, 0x6, UR22 ;  /* 0x00000006ff167899 */ /* 0x000fe40008011416 */
[----:B------:R-:W-:Y:S02]  /*1840*/  UISETP.GE.U32.AND UP2, UPT, UR4, -0x7f, UPT ;  /* 0xffffff810400788c */ /* 0x000fe4000bf46070 */
[----:B------:R-:W-:Y:S02]  /*1850*/  UISETP.LT.U32.AND UP0, UPT, UR22, 0x10, UPT ;  /* 0x000000101600788c */ /* 0x000fe4000bf01070 */
[----:B------:R-:W-:-:S02]  /*1860*/  UIADD3 UR15, UPT, UPT, UR15, 0x7e, URZ ;  /* 0x0000007e0f0f7890 */ /* 0x000fc4000fffe0ff */
[----:B------:R-:W-:-:S04]  /*1870*/  USEL UR21, UR22, 0x10, UP0 ;  /* 0x0000001016157887 */ /* 0x000fc80008000000 */
[----:B------:R-:W-:Y:S02]  /*1880*/  UIADD3 UR6, UPT, UPT, UR21, -0x1, URZ ;  /* 0xffffffff15067890 */ /* 0x000fe4000fffe0ff */
[----:B------:R-:W-:Y:S02]  /*1890*/  @UP2 UIADD3 UR6, UPT, UPT, UR21, URZ, URZ ;  /* 0x000000ff15062290 */ /* 0x000fe4000fffe0ff */
[----:B------:R-:W-:Y:S02]  /*18a0*/  UIADD3 UR14, UPT, UPT, UR22, -UR21, URZ ;  /* 0x80000015160e7290 */ /* 0x000fe4000fffe0ff */
[----:B------:R-:W-:Y:S02]  /*18b0*/  UIADD3 UR5, UPT, UPT, UR6, 0x1, URZ ;  /* 0x0000000106057890 */ /* 0x000fe4000fffe0ff */
[----:B--2-4-:R-:W-:-:S12]  /*18c0*/  UIADD3 UR6, UPT, UPT, -UR6, URZ, URZ ;  /* 0x000000ff06067290 */ /* 0x014fd8000fffe1ff */
.L_x_43:
[----:B------:R-:W-:Y:S01]  /*18d0*/  UISETP.NE.AND UP0, UPT, UR37, URZ, UPT ;  /* 0x000000ff2500728c */ /* 0x000fe2000bf05270 */
[----:B------:R-:W1:Y:S08]  /*18e0*/  S2UR UR37, SR_CgaCtaId ;  /* 0x00000000002579c3 */ /* 0x000e700000008800 */
[----:B------:R-:W-:Y:S05]  /*18f0*/  BRA.U UP0, `(.L_x_24) ;  /* 0x0000000100347547 */ /* 0x000fea000b800000 */
[----:B------:R-:W2:Y:S01]  /*1900*/  S2R R2, SR_CgaCtaId ;  /* 0x0000000000027919 */ /* 0x000ea20000008800 */
[----:B------:R-:W-:-:S04]  /*1910*/  MOV R3, 0x400 ;  /* 0x0000040000037802 */ /* 0x000fc80000000f00 */
[----:B--2---:R-:W-:Y:S02]  /*1920*/  LEA R2, R2, R3, 0x18 ;  /* 0x0000000302027211 */ /* 0x004fe400078ec0ff */
[----:B------:R-:W-:-:S03]  /*1930*/  SHF.L.U32 R3, R11, 0x1f, RZ ;  /* 0x0000001f0b037819 */ /* 0x000fc600000006ff */
[----:B------:R-:W-:-:S04]  /*1940*/  IMAD R2, R12, 0x8, R2 ;  /* 0x000000080c027824 */ /* 0x000fc800078e0202 */
[----:B------:R-:W2:Y:S02]  /*1950*/  SYNCS.PHASECHK.TRANS64.TRYWAIT P0, [R2+URZ+0x1a0], R3 ;  /* 0x0001a003020075a7 */ /* 0x000ea400080011ff */
[----:B--2---:R-:W-:Y:S05]  /*1960*/  @!P0 BRA `(.L_x_25) ;  /* 0x0000007800588947 */ /* 0x004fea0003800000 */
.L_x_138:
[----:B------:R-:W-:Y:S01]  /*1970*/  VIADD R12, R12, 0x1 ;  /* 0x000000010c0c7836 */ /* 0x000fe20000000000 */
[----:B------:R2:W-:Y:S04]  /*1980*/  SYNCS.ARRIVE.TRANS64.A1T0 RZ, [R2+URZ+0x190], RZ ;  /* 0x000190ff02ff79a7 */ /* 0x0005e800081000ff */
[----:B------:R-:W-:-:S04]  /*1990*/  ISETP.NE.AND P0, PT, R12, 0x2, PT ;  /* 0x000000020c00780c */ /* 0x000fc80003f05270 */
[----:B------:R-:W-:Y:S02]  /*19a0*/  SEL R12, R12, RZ, P0 ;  /* 0x000000ff0c0c7207 */ /* 0x000fe40000000000 */
[----:B--2---:R-:W-:-:S04]  /*19b0*/  SEL R2, RZ, 0x1, P0 ;  /* 0x00000001ff027807 */ /* 0x004fc80000000000 */
[----:B------:R-:W-:-:S07]  /*19c0*/  LOP3.LUT R11, R11, R2, RZ, 0x3c, !PT ;  /* 0x000000020b0b7212 */ /* 0x000fce00078e3cff */
.L_x_24:
[----:B------:R-:W-:Y:S01]  /*19d0*/  UMOV UR4, 0x400 ;  /* 0x0000040000047882 */ /* 0x000fe20000000000 */
[----:B------:R-:W-:Y:S01]  /*19e0*/  SHF.L.U32 R2, R17, 0x1f, RZ ;  /* 0x0000001f11027819 */ /* 0x000fe200000006ff */
[----:B-1----:R-:W-:Y:S01]  /*19f0*/  ULEA UR4, UR37, UR4, 0x18 ;  /* 0x0000000425047291 */ /* 0x002fe2000f8ec0ff */
[----:B------:R-:W-:Y:S01]  /*1a00*/  R2UR UR35, R18 ;  /* 0x00000000122372ca */ /* 0x000fe200000e0000 */
[----:B------:R-:W-:Y:S01]  /*1a10*/  UISETP.GE.U32.AND UP0, UPT, UR15, 0x7f, UPT ;  /* 0x0000007f0f00788c */ /* 0x000fe2000bf06070 */
[----:B------:R-:W-:Y:S01]  /*1a20*/  R2UR UR11, R19 ;  /* 0x00000000130b72ca */ /* 0x000fe200000e0000 */
[----:B------:R-:W-:Y:S01]  /*1a30*/  ULEA UR8, UR13, UR4, 0x3 ;  /* 0x000000040d087291 */ /* 0x000fe2000f8e18ff */
[----:B------:R-:W-:-:S08]  /*1a40*/  UMOV UR23, URZ ;  /* 0x000000ff00177c82 */ /* 0x000fd00008000000 */
[----:B------:R1:W2:Y:S01]  /*1a50*/  SYNCS.PHASECHK.TRANS64.TRYWAIT P0, [UR8+0x80], R2 ;  /* 0x00008002ff0075a7 */ /* 0x0002a20008001108 */
[----:B------:R-:W-:-:S13]  /*1a60*/  R2UR UR8, R15 ;  /* 0x000000000f0872ca */ /* 0x000fda00000e0000 */
[----:B------:R-:W-:Y:S01]  /*1a70*/  ULEA UR11, UR8, UR11, 0x7 ;  /* 0x0000000b080b7291 */ /* 0x000fe2000f8e38ff */
[----:B-1----:R-:W-:-:S05]  /*1a80*/  LEA.HI R2, R14, R14, RZ, 0x1 ;  /* 0x0000000e0e027211 */ /* 0x002fca00078f08ff */
[----:B------:R-:W-:-:S05]  /*1a90*/  IMAD.SHL.U32 R2, R2, 0x80, RZ ;  /* 0x0000008002027824 */ /* 0x000fca00078e00ff */
[----:B------:R-:W-:-:S04]  /*1aa0*/  LOP3.LUT R2, R2, 0xffffff00, RZ, 0xc0, !PT ;  /* 0xffffff0002027812 */ /* 0x000fc800078ec0ff */
[----:B------:R-:W-:-:S13]  /*1ab0*/  R2UR UR9, R2 ;  /* 0x00000000020972ca */ /* 0x000fda00000e0000 */
[----:B------:R-:W-:Y:S01]  /*1ac0*/  ULOP3.LUT UR35, UR9, 0x80, UR35, 0xf8, !UPT ;  /* 0x0000008009237892 */ /* 0x000fe2000f8ef823 */
[----:B------:R-:W-:Y:S11]  /*1ad0*/  BRA.U !UP0, `(.L_x_26) ;  /* 0x0000000108c07547 */ /* 0x000ff6000b800000 */
[----:B------:R-:W-:Y:S01]  /*1ae0*/  UMOV UR16, UR6 ;  /* 0x0000000600107c82 */ /* 0x000fe20008000000 */
[----:B------:R-:W-:Y:S01]  /*1af0*/  UMOV UR17, UR13 ;  /* 0x0000000d00117c82 */ /* 0x000fe20008000000 */
[----:B------:R-:W-:-:S05]  /*1b00*/  UMOV UR34, URZ ;  /* 0x000000ff00227c82 */ /* 0x000fca0008000000 */
.L_x_32:
[----:B------:R-:W-:Y:S01]  /*1b10*/  ULEA UR33, UR17, UR4, 0x3 ;  /* 0x0000000411217291 */ /* 0x000fe2000f8e18ff */
[----:B------:R-:W-:Y:S01]  /*1b20*/  @P5 MOV R3, 0x6000 ;  /* 0x0000600000035802 */ /* 0x000fe20000000f00 */
[----:B-12-4-:R-:W-:Y:S10]  /*1b30*/  @P0 BRA `(.L_x_27) ;  /* 0x00000000000c0947 */ /* 0x016ff40003800000 */
[----:B------:R-:W-:-:S04]  /*1b40*/  SHF.L.U32 R4, R17, 0x1f, RZ ;  /* 0x0000001f11047819 */ /* 0x000fc800000006ff */
[----:B------:R-:W1:Y:S02]  /*1b50*/  SYNCS.PHASECHK.TRANS64.TRYWAIT P0, [UR33+0x80], R4 ;  /* 0x00008004ff0075a7 */ /* 0x000e640008001121 */
[----:B-1----:R-:W-:Y:S05]  /*1b60*/  @!P0 BRA `(.L_x_28) ;  /* 0x0000007400ec8947 */ /* 0x002fea0003800000 */
.L_x_27:
[----:B------:R2:W-:Y:S01]  /*1b70*/  @P5 SYNCS.ARRIVE.TRANS64 RZ, [UR33], R3 ;  /* 0x00000003ffff59a7 */ /* 0x0005e20008000021 */
[----:B------:R-:W-:Y:S02]  /*1b80*/  ULOP3.LUT UR8, UR7, 0x2, URZ, 0xfc, !UPT ;  /* 0x0000000207087892 */ /* 0x000fe4000f8efcff */
[----:B------:R-:W-:Y:S02]  /*1b90*/  UIADD3 UR16, UPT, UPT, UR16, 0x1, URZ ;  /* 0x0000000110107890 */ /* 0x000fe4000fffe0ff */
[----:B------:R-:W-:Y:S02]  /*1ba0*/  UISETP.NE.AND UP0, UPT, UR8, 0x2, UPT ;  /* 0x000000020800788c */ /* 0x000fe4000bf05270 */
[----:B------:R-:W-:-:S07]  /*1bb0*/  UISETP.NE.AND UP2, UPT, UR16, 0x1, UPT ;  /* 0x000000011000788c */ /* 0x000fce000bf45270 */
[----:B------:R-:W-:Y:S05]  /*1bc0*/  BRA.U UP0, `(.L_x_29) ;  /* 0x0000000100047547 */ /* 0x000fea000b800000 */
[----:B------:R-:W-:Y:S05]  /*1bd0*/  BPT.TRAP 0x1 ;  /* 0x000000040000795c */ /* 0x000fea0000300000 */
.L_x_29:
[----:B------:R-:W-:Y:S04]  /*1be0*/  BSSY.RECONVERGENT B0, `(.L_x_30) ;  /* 0x0000003000007945 */ /* 0x000fe80003800200 */
[----:B------:R-:W-:Y:S05]  /*1bf0*/  @!P4 BRA `(.L_x_31) ;  /* 0x000000000004c947 */ /* 0x000fea0003800000 */
[----:B------:R-:W-:Y:S05]  /*1c00*/  BPT.TRAP 0x1 ;  /* 0x000000040000795c */ /* 0x000fea0000300000 */
.L_x_31:
[----:B------:R-:W-:Y:S05]  /*1c10*/  BSYNC.RECONVERGENT B0 ;  /* 0x0000000000007941 */ /* 0x000fea0003800200 */
.L_x_30:
[----:B------:R-:W-:Y:S02]  /*1c20*/  UIADD3 UR13, UPT, UPT, UR17, 0x1, URZ ;  /* 0x00000001110d7890 */ /* 0x000fe4000fffe0ff */
[----:B------:R-:W-:Y:S02]  /*1c30*/  ULEA UR32, UR17, UR4, 0xd ;  /* 0x0000000411207291 */ /* 0x000fe4000f8e68ff */
[----:B------:R-:W-:Y:S02]  /*1c40*/  UISETP.NE.AND UP0, UPT, UR13, 0x10, UPT ;  /* 0x000000100d00788c */ /* 0x000fe4000bf05270 */
[----:B------:R-:W-:Y:S02]  /*1c50*/  UIADD3 UR28, UP1, UPT, UR24, 0x80, URZ ;  /* 0x00000080181c7890 */ /* 0x000fe4000ff3e0ff */
[----:B------:R-:W-:Y:S02]  /*1c60*/  USEL UR9, URZ, 0x1, UP0 ;  /* 0x00000001ff097887 */ /* 0x000fe40008000000 */
[----:B------:R-:W-:-:S02]  /*1c70*/  USEL UR13, UR13, URZ, UP0 ;  /* 0x000000ff0d0d7287 */ /* 0x000fc40008000000 */
[----:B------:R-:W-:Y:S02]  /*1c80*/  UIADD3 UR26, UP0, UPT, UR24, 0x180, URZ ;  /* 0x00000180181a7890 */ /* 0x000fe4000ff1e0ff */
[----:B------:R-:W-:Y:S01]  /*1c90*/  ULEA UR8, UR13, UR4, 0x3 ;  /* 0x000000040d087291 */ /* 0x000fe2000f8e18ff */
[----:B------:R-:W-:Y:S01]  /*1ca0*/  LOP3.LUT R17, R17, UR9, RZ, 0x3c, !PT ;  /* 0x0000000911117c12 */ /* 0x000fe2000f8e3cff */
[----:B------:R-:W-:Y:S02]  /*1cb0*/  ULOP3.LUT UR33, UR33, 0xfefffff8, URZ, 0xc0, !UPT ;  /* 0xfefffff821217892 */ /* 0x000fe4000f8ec0ff */
[----:B------:R-:W-:Y:S01]  /*1cc0*/  UIADD3.X UR29, UPT, UPT, URZ, UR25, URZ, UP1, !UPT ;  /* 0x00000019ff1d7290 */ /* 0x000fe20008ffe4ff */
[----:B-1----:R-:W-:Y:S01]  /*1cd0*/  SHF.L.U32 R2, R17, 0x1f, RZ ;  /* 0x0000001f11027819 */ /* 0x002fe200000006ff */
[----:B------:R-:W-:Y:S02]  /*1ce0*/  UIADD3 UR32, UPT, UPT, UR32, 0x8400, URZ ;  /* 0x0000840020207890 */ /* 0x000fe4000fffe0ff */
[----:B------:R-:W-:Y:S01]  /*1cf0*/  UIADD3.X UR27, UPT, UPT, URZ, UR25, URZ, UP0, !UPT ;  /* 0x00000019ff1b7290 */ /* 0x000fe200087fe4ff */
[----:B------:R1:W4:Y:S01]  /*1d00*/  SYNCS.PHASECHK.TRANS64.TRYWAIT P0, [UR8+0x80], R2 ;  /* 0x00008002ff0075a7 */ /* 0x0003220008001108 */
[----:B------:R-:W-:Y:S01]  /*1d10*/  ULEA UR8, UR17, UR4, 0xc ;  /* 0x0000000411087291 */ /* 0x000fe2000f8e60ff */
[----:B------:R-:W-:Y:S01]  /*1d20*/  UMOV UR18, 0x0 ;  /* 0x0000000000127882 */ /* 0x000fe20000000000 */
[----:B------:R-:W-:-:S02]  /*1d30*/  UMOV UR19, 0x10000000 ;  /* 0x1000000000137882 */ /* 0x000fc40000000000 */
[----:B------:R-:W-:Y:S01]  /*1d40*/  UIADD3 UR8, UPT, UPT, UR8, 0x28400, URZ ;  /* 0x0002840008087890 */ /* 0x000fe2000fffe0ff */
[----:B------:R2:W-:Y:S01]  /*1d50*/  UTMALDG.3D.2CTA [UR32], [UR28], desc[UR18] ;  /* 0x000012201c0075b4 */ /* 0x0005e20008211000 */
[----:B------:R-:W-:Y:S01]  /*1d60*/  UMOV UR10, UR34 ;  /* 0x00000022000a7c82 */ /* 0x000fe20008000000 */
[----:B------:R-:W-:Y:S01]  /*1d70*/  UMOV UR12, UR36 ;  /* 0x00000024000c7c82 */ /* 0x000fe20008000000 */
[----:B------:R-:W-:Y:S01]  /*1d80*/  UMOV UR9, UR33 ;  /* 0x0000002100097c82 */ /* 0x000fe20008000000 */
[----:B------:R-:W-:Y:S01]  /*1d90*/  UMOV UR23, UR5 ;  /* 0x0000000500177c82 */ /* 0x000fe20008000000 */
[----:B------:R-:W-:-:S03]  /*1da0*/  UMOV UR17, UR13 ;  /* 0x0000000d00117c82 */ /* 0x000fc60008000000 */
[----:B------:R1:W-:Y:S01]  /*1db0*/  UTMALDG.3D.2CTA [UR8], [UR26], desc[UR18] ;  /* 0x000012081a0075b4 */ /* 0x0003e20008211000 */
[----:B--2---:R-:W-:Y:S01]  /*1dc0*/  UIADD3 UR34, UPT, UPT, UR34, 0x40, URZ ;  /* 0x0000004022227890 */ /* 0x004fe2000fffe0ff */
[----:B------:R-:W-:Y:S11]  /*1dd0*/  BRA.U UP2, `(.L_x_32) ;  /* 0xfffffffd024c7547 */ /* 0x000ff6000b83ffff */
.L_x_26:
[----:B-1----:R-:W-:Y:S01]  /*1de0*/  ULEA UR8, UR13, UR4, 0x3 ;  /* 0x000000040d087291 */ /* 0x002fe2000f8e18ff */
[----:B------:R-:W-:Y:S01]  /*1df0*/  SHF.L.U32 R2, R17, 0x1f, RZ ;  /* 0x0000001f11027819 */ /* 0x000fe200000006ff */
[----:B------:R-:W-:Y:S01]  /*1e00*/  @!P1 SYNCS.ARRIVE.TRANS64.A1T0 RZ, [UR4+0x128], RZ ;  /* 0x000128ffffff99a7 */ /* 0x000fe20008100004 */
[----:B------:R-:W-:-:S06]  /*1e10*/  UISETP.GT.AND UP0, UPT, UR22, UR21, UPT ;  /* 0x000000151600728c */ /* 0x000fcc000bf04270 */
[----:B--2-4-:R1:W2:Y:S03]  /*1e20*/  SYNCS.PHASECHK.TRANS64.TRYWAIT P0, [UR8+0x80], R2 ;  /* 0x00008002ff0075a7 */ /* 0x0142a60008001108 */
[----:B------:R-:W-:Y:S05]  /*1e30*/  BRA.U !UP0, `(.L_x_33) ;  /* 0x0000000108c07547 */ /* 0x000fea000b800000 */
[----:B------:R-:W-:Y:S01]  /*1e40*/  UIADD3 UR26, UPT, UPT, UR14, UR23, URZ ;  /* 0x000000170e1a7290 */ /* 0x000fe2000fffe0ff */
[----:B------:R-:W-:-:S11]  /*1e50*/  UMOV UR27, UR13 ;  /* 0x0000000d001b7c82 */ /* 0x000fd60008000000 */
.L_x_39:
[----:B------:R-:W-:Y:S01]  /*1e60*/  ULEA UR17, UR27, UR4, 0x3 ;  /* 0x000000041b117291 */ /* 0x000fe2000f8e18ff */
[----:B--2---:R-:W-:Y:S01]  /*1e70*/  @P5 MOV R3, 0x6000 ;  /* 0x0000600000035802 */ /* 0x004fe20000000f00 */
[----:B-12---:R-:W-:Y:S10]  /*1e80*/  @P0 BRA `(.L_x_34) ;  /* 0x00000000000c0947 */ /* 0x006ff40003800000 */
[----:B------:R-:W-:-:S04]  /*1e90*/  SHF.L.U32 R4, R17, 0x1f, RZ ;  /* 0x0000001f11047819 */ /* 0x000fc800000006ff */
[----:B------:R-:W2:Y:S02]  /*1ea0*/  SYNCS.PHASECHK.TRANS64.TRYWAIT P0, [UR17+0x80], R4 ;  /* 0x00008004ff0075a7 */ /* 0x000ea40008001111 */
[----:B--2---:R-:W-:Y:S05]  /*1eb0*/  @!P0 BRA `(.L_x_35) ;  /* 0x0000007400308947 */ /* 0x004fea0003800000 */
.L_x_34:
[----:B------:R2:W-:Y:S01]  /*1ec0*/  @P5 SYNCS.ARRIVE.TRANS64 RZ, [UR17], R3 ;  /* 0x00000003ffff59a7 */ /* 0x0005e20008000011 */
[----:B------:R-:W-:-:S04]  /*1ed0*/  ULOP3.LUT UR8, UR7, 0x2, URZ, 0xfc, !UPT ;  /* 0x0000000207087892 */ /* 0x000fc8000f8efcff */
[----:B------:R-:W-:-:S09]  /*1ee0*/  UISETP.NE.AND UP0, UPT, UR8, 0x2, UPT ;  /* 0x000000020800788c */ /* 0x000fd2000bf05270 */
[----:B------:R-:W-:Y:S05]  /*1ef0*/  BRA.U UP0, `(.L_x_36) ;  /* 0x0000000100047547 */ /* 0x000fea000b800000 */
[----:B------:R-:W-:Y:S05]  /*1f00*/  BPT.TRAP 0x1 ;  /* 0x000000040000795c */ /* 0x000fea0000300000 */
.L_x_36:
[----:B------:R-:W-:Y:S04]  /*1f10*/  BSSY.RECONVERGENT B0, `(.L_x_37) ;  /* 0x0000003000007945 */ /* 0x000fe80003800200 */
[----:B------:R-:W-:Y:S05]  /*1f20*/  @!P4 BRA `(.L_x_38) ;  /* 0x000000000004c947 */ /* 0x000fea0003800000 */
[----:B------:R-:W-:Y:S05]  /*1f30*/  BPT.TRAP 0x1 ;  /* 0x000000040000795c */ /* 0x000fea0000300000 */
.L_x_38:
[----:B------:R-:W-:Y:S05]  /*1f40*/  BSYNC.RECONVERGENT B0 ;  /* 0x0000000000007941 */ /* 0x000fea0003800200 */
.L_x_37:
        /* <DEDUP_REMOVED lines=9> */
[----:B------:R-:W-:Y:S02]  /*1fe0*/  USHF.L.U32 UR18, UR23, 0x6, URZ ;  /* 0x0000000617127899 */ /* 0x000fe400080006ff */
[----:B------:R-:W-:Y:S01]  /*1ff0*/  ULOP3.LUT UR17, UR17, 0xfefffff8, URZ, 0xc0, !UPT ;  /* 0xfefffff811117892 */ /* 0x000fe2000f8ec0ff */
[----:B-1----:R-:W-:Y:S01]  /*2000*/  SHF.L.U32 R2, R17, 0x1f, RZ ;  /* 0x0000001f11027819 */ /* 0x002fe200000006ff */
[----:B------:R-:W-:Y:S02]  /*2010*/  UIADD3 UR16, UPT, UPT, UR16, 0x8400, URZ ;  /* 0x0000840010107890 */ /* 0x000fe4000fffe0ff */
[----:B------:R-:W-:Y:S01]  /*2020*/  UIADD3.X UR33, UPT, UPT, URZ, UR25, URZ, UP1, !UPT ;  /* 0x00000019ff217290 */ /* 0x000fe20008ffe4ff */
[----:B------:R4:W1:Y:S01]  /*2030*/  SYNCS.PHASECHK.TRANS64.TRYWAIT P0, [UR8+0x80], R2 ;  /* 0x00008002ff0075a7 */ /* 0x0008620008001108 */
[----:B------:R-:W-:-:S02]  /*2040*/  ULEA UR8, UR27, UR4, 0xc ;  /* 0x000000041b087291 */ /* 0x000fc4000f8e60ff */
[----:B------:R-:W-:Y:S02]  /*2050*/  UIADD3.X UR31, UPT, UPT, URZ, UR25, URZ, UP0, !UPT ;  /* 0x00000019ff1f7290 */ /* 0x000fe400087fe4ff */
[----:B------:R-:W-:Y:S01]  /*2060*/  UIADD3 UR8, UPT, UPT, UR8, 0x28400, URZ ;  /* 0x0002840008087890 */ /* 0x000fe2000fffe0ff */
[----:B------:R-:W-:Y:S01]  /*2070*/  UMOV UR28, 0x0 ;  /* 0x00000000001c7882 */ /* 0x000fe20000000000 */
[----:B------:R-:W-:Y:S01]  /*2080*/  UMOV UR29, 0x10000000 ;  /* 0x10000000001d7882 */ /* 0x000fe20000000000 */
[----:B------:R-:W-:Y:S01]  /*2090*/  UMOV UR19, UR35 ;  /* 0x0000002300137c82 */ /* 0x000fe20008000000 */
[----:B------:R-:W-:Y:S01]  /*20a0*/  UMOV UR20, UR36 ;  /* 0x0000002400147c82 */ /* 0x000fe20008000000 */
[----:B------:R-:W-:Y:S01]  /*20b0*/  UMOV UR12, UR36 ;  /* 0x00000024000c7c82 */ /* 0x000fe20008000000 */
[----:B------:R-:W-:Y:S01]  /*20c0*/  UMOV UR9, UR17 ;  /* 0x0000001100097c82 */ /* 0x000fe20008000000 */
[----:B------:R-:W-:Y:S01]  /*20d0*/  UMOV UR10, UR18 ;  /* 0x00000012000a7c82 */ /* 0x000fe20008000000 */
[----:B------:R4:W-:Y:S01]  /*20e0*/  UTMALDG.3D.2CTA [UR16], [UR32], desc[UR28] ;  /* 0x00001c10200075b4 */ /* 0x0009e20008211000 */
[----:B------:R-:W-:Y:S01]  /*20f0*/  UIADD3 UR23, UPT, UPT, UR23, 0x1, URZ ;  /* 0x0000000117177890 */ /* 0x000fe2000fffe0ff */
[----:B------:R-:W-:-:S03]  /*2100*/  UMOV UR27, UR13 ;  /* 0x0000000d001b7c82 */ /* 0x000fc60008000000 */
[----:B------:R-:W-:Y:S01]  /*2110*/  UISETP.NE.AND UP0, UPT, UR23, UR26, UPT ;  /* 0x0000001a1700728c */ /* 0x000fe2000bf05270 */
[----:B------:R4:W-:Y:S08]  /*2120*/  UTMALDG.3D.2CTA [UR8], [UR30], desc[UR28] ;  /* 0x00001c081e0075b4 */ /* 0x0009f00008211000 */
[----:B----4-:R-:W-:Y:S05]  /*2130*/  BRA.U UP0, `(.L_x_39) ;  /* 0xfffffffd00487547 */ /* 0x010fea000b83ffff */
.L_x_33:
[C---:B-1----:R-:W-:Y:S01]  /*2140*/  LEA R2, R16.reuse, UR4, 0x3 ;  /* 0x0000000410027c11 */ /* 0x042fe2000f8e18ff */
[----:B------:R-:W-:Y:S01]  /*2150*/  NOP ;  /* 0x0000000000007918 */ /* 0x000fe20000000000 */
[----:B--2---:R-:W-:Y:S02]  /*2160*/  SHF.L.U32 R3, R13, 0x1f, RZ ;  /* 0x0000001f0d037819 */ /* 0x004fe400000006ff */
[----:B------:R-:W-:Y:S02]  /*2170*/  LEA R4, R16, UR4, 0x4 ;  /* 0x0000000410047c11 */ /* 0x000fe4000f8e20ff */
[----:B------:R-:W1:Y:S02]  /*2180*/  SYNCS.PHASECHK.TRANS64.TRYWAIT P0, [R2+URZ+0x130], R3 ;  /* 0x00013003020075a7 */ /* 0x000e6400080011ff */
[----:B-1----:R-:W-:Y:S05]  /*2190*/  @!P0 BRA `(.L_x_40) ;  /* 0x0000007000908947 */ /* 0x002fea0003800000 */
.L_x_141:
[----:B------:R-:W2:Y:S01]  /*21a0*/  LDS.128 R4, [R4+0x1c0] ;  /* 0x0001c00004047984 */ /* 0x000ea20000000c00 */
[----:B------:R-:W-:Y:S01]  /*21b0*/  ISETP.GE.AND P0, PT, R72, 0x1, PT ;  /* 0x000000014800780c */ /* 0x000fe20003f06270 */
[----:B-1----:R-:W-:Y:S01]  /*21c0*/  VIADD R2, R2, 0x140 ;  /* 0x0000014002027836 */ /* 0x002fe20000000000 */
[----:B------:R-:W-:Y:S01]  /*21d0*/  @!PT LDS RZ, [RZ] ;  /* 0x00000000fffff984 */ /* 0x000fe20000000800 */
[----:B------:R-:W-:Y:S01]  /*21e0*/  @!PT LDS RZ, [RZ] ;  /* 0x00000000fffff984 */ /* 0x000fe20000000800 */
[----:B------:R-:W-:Y:S01]  /*21f0*/  @!PT LDS RZ, [RZ] ;  /* 0x00000000fffff984 */ /* 0x000fe20000000800 */
[----:B------:R-:W-:Y:S01]  /*2200*/  @!PT LDS RZ, [RZ] ;  /* 0x00000000fffff984 */ /* 0x000fe20000000800 */
[----:B------:R1:W-:Y:S06]  /*2210*/  MEMBAR.ALL.CTA ;  /* 0x0000000000007992 */ /* 0x0003ec0000008000 */
[----:B-1----:R-:W1:Y:S01]  /*2220*/  FENCE.VIEW.ASYNC.S ;  /* 0x00000000000073c6 */ /* 0x002e620000000000 */
[----:B------:R-:W-:-:S04]  /*2230*/  PRMT R2, RZ, 0x654, R2 ;  /* 0x00000654ff027816 */ /* 0x000fc80000000002 */
[----:B-1----:R1:W-:Y:S01]  /*2240*/  SYNCS.ARRIVE.TRANS64.RED.A1T0 RZ, [R2+URZ], RZ ;  /* 0x000000ff02ff79a7 */ /* 0x0023e200081004ff */
[----:B--2---:R-:W-:-:S13]  /*2250*/  LOP3.LUT P2, RZ, R6, 0x1, RZ, 0xc0, !PT ;  /* 0x0000000106ff7812 */ /* 0x004fda000784c0ff */
[----:B------:R-:W-:Y:S01]  /*2260*/  @P2 SHF.R.U32.HI R3, RZ, 0x10, R5 ;  /* 0x00000010ff032819 */ /* 0x000fe20000011605 */
[----:B------:R-:W-:Y:S01]  /*2270*/  VOTEU.ANY UP0, P2 ;  /* 0x0000000000ff7886 */ /* 0x000fe20001000100 */
[----:B------:R-:W-:Y:S02]  /*2280*/  @P2 MOV R10, R4 ;  /* 0x00000004000a2202 */ /* 0x000fe40000000f00 */
[----:B------:R-:W-:Y:S02]  /*2290*/  @P2 R2UR.BROADCAST UR8, R3 ;  /* 0x00000000030822ca */ /* 0x000fe400008e0000 */
[----:B------:R-:W-:-:S11]  /*22a0*/  @P2 LOP3.LUT R9, R5, 0xffff, RZ, 0xc0, !PT ;  /* 0x0000ffff05092812 */ /* 0x000fd600078ec0ff */
[----:B------:R-:W-:Y:S01]  /*22b0*/  @UP0 UMOV UR36, UR8 ;  /* 0x0000000800240c82 */ /* 0x000fe20008000000 */
[----:B-1----:R-:W-:Y:S05]  /*22c0*/  @!P0 BRA `(.L_x_41) ;  /* 0x0000000000b88947 */ /* 0x002fea0003800000 */
[----:B------:R-:W3:Y:S01]  /*22d0*/  LDC.64 R4, c[0x0][0xb18] ;  /* 0x0002c600ff047b82 */ /* 0x000ee20000000a00 */
[----:B------:R-:W-:-:S07]  /*22e0*/  ISETP.NE.AND P3, PT, R72, 0x1, PT ;  /* 0x000000014800780c */ /* 0x000fce0003f65270 */
[----:B------:R-:W1:Y:S08]  /*22f0*/  LDC.64 R6, c[0x0][0xb10] ;  /* 0x0002c400ff067b82 */ /* 0x000e700000000a00 */
[----:B------:R-:W2:Y:S08]  /*2300*/  LDC R14, c[0x0][0xb20] ;  /* 0x0002c800ff0e7b82 */ /* 0x000eb00000000800 */
[----:B------:R-:W4:Y:S01]  /*2310*/  LDC R15, c[0x0][0xb0c] ;  /* 0x0002c300ff0f7b82 */ /* 0x000f220000000800 */
[----:B---3--:R-:W-:Y:S01]  /*2320*/  IMAD.HI.U32 R21, R0, R5, RZ ;  /* 0x0000000500157227 */ /* 0x008fe200078e00ff */
[----:B------:R-:W-:-:S03]  /*2330*/  ISETP.NE.AND P0, PT, R4, 0x1, PT ;  /* 0x000000010400780c */ /* 0x000fc60003f05270 */
[----:B------:R-:W-:-:S03]  /*2340*/  IMAD.HI.U32 R5, R9, R5, RZ ;  /* 0x0000000509057227 */ /* 0x000fc600078e00ff */
[----:B------:R-:W3:Y:S01]  /*2350*/  LDC.64 R2, c[0x0][0xb28] ;  /* 0x0002ca00ff027b82 */ /* 0x000ee20000000a00 */
[----:B-1----:R-:W-:-:S04]  /*2360*/  IMAD.HI.U32 R22, R8, R6, RZ ;  /* 0x0000000608167227 */ /* 0x002fc800078e00ff */
[----:B------:R-:W-:Y:S01]  /*2370*/  IMAD.HI.U32 R23, R10, R6, RZ ;  /* 0x000000060a177227 */ /* 0x000fe200078e00ff */
[----:B------:R-:W-:Y:S02]  /*2380*/  SHF.R.U32.HI R22, RZ, R7, R22 ;  /* 0x00000007ff167219 */ /* 0x000fe40000011616 */
[-C--:B--2---:R-:W-:Y:S02]  /*2390*/  SHF.R.U32.HI R21, RZ, R14.reuse, R21 ;  /* 0x0000000eff157219 */ /* 0x084fe40000011615 */
[----:B------:R-:W-:Y:S02]  /*23a0*/  SHF.R.U32.HI R5, RZ, R14, R5 ;  /* 0x0000000eff057219 */ /* 0x000fe40000011605 */
[----:B------:R-:W-:Y:S02]  /*23b0*/  SEL R21, R0, R21, !P0 ;  /* 0x0000001500157207 */ /* 0x000fe40004000000 */
[----:B------:R-:W-:Y:S02]  /*23c0*/  SHF.R.U32.HI R23, RZ, R7, R23 ;  /* 0x00000007ff177219 */ /* 0x000fe40000011617 */
[----:B----4-:R-:W-:-:S02]  /*23d0*/  ISETP.NE.AND P1, PT, R15, 0x1, PT ;  /* 0x000000010f00780c */ /* 0x010fc40003f25270 */
[----:B------:R-:W-:Y:S02]  /*23e0*/  SEL R5, R9, R5, !P0 ;  /* 0x0000000509057207 */ /* 0x000fe40004000000 */
[----:B------:R-:W-:Y:S02]  /*23f0*/  SEL R22, R8, R22, !P1 ;  /* 0x0000001608167207 */ /* 0x000fe40004800000 */
[----:B------:R-:W-:Y:S01]  /*2400*/  SEL R23, R10, R23, !P1 ;  /* 0x000000170a177207 */ /* 0x000fe20004800000 */
[----:B---3--:R-:W-:-:S04]  /*2410*/  IMAD.HI.U32 R20, R21, R2, RZ ;  /* 0x0000000215147227 */ /* 0x008fc800078e00ff */
        /* <DEDUP_REMOVED lines=10> */
[----:B------:R-:W-:-:S04]  /*24c0*/  @!P0 IMAD.HI.U32 R7, R23, R2, RZ ;  /* 0x0000000217078227 */ /* 0x000fc800078e00ff */
[----:B------:R-:W-:Y:S01]  /*24d0*/  IMAD.MOV R2, RZ, RZ, -R6 ;  /* 0x000000ffff027224 */ /* 0x000fe200078e0a06 */
[----:B------:R-:W-:Y:S02]  /*24e0*/  @!P0 SHF.R.U32.HI R3, RZ, R3, R7 ;  /* 0x00000003ff038219 */ /* 0x000fe40000011607 */
[----:B------:R-:W-:Y:S01]  /*24f0*/  IADD3 R7, PT, PT, -R5, RZ, RZ ;  /* 0x000000ff05077210 */ /* 0x000fe20007ffe1ff */
[----:B------:R-:W-:Y:S01]  /*2500*/  IMAD R2, R72, R2, R5 ;  /* 0x0000000248027224 */ /* 0x000fe200078e0205 */
        /* <DEDUP_REMOVED lines=10> */
.L_x_41:
[----:B------:R-:W1:Y:S02]  /*25b0*/  LDCU UR8, c[0x0][0xb30] ;  /* 0x00016600ff0877ac */ /* 0x000e640008000800 */
[----:B-1----:R-:W-:-:S09]  /*25c0*/  UISETP.NE.AND UP0, UPT, UR8, 0x1, UPT ;  /* 0x000000010800788c */ /* 0x002fd2000bf05270 */
[----:B------:R-:W-:Y:S05]  /*25d0*/  BRA.U UP0, `(.L_x_42) ;  /* 0x0000000100407547 */ /* 0x000fea000b800000 */
[----:B------:R-:W1:Y:S08]  /*25e0*/  LDC.64 R4, c[0x0][0xb10] ;  /* 0x0002c400ff047b82 */ /* 0x000e700000000a00 */
[----:B------:R-:W2:Y:S08]  /*25f0*/  LDC.64 R2, c[0x0][0xb18] ;  /* 0x0002c600ff027b82 */ /* 0x000eb00000000a00 */
[----:B------:R-:W4:Y:S08]  /*2600*/  LDC R6, c[0x0][0xb20] ;  /* 0x0002c800ff067b82 */ /* 0x000f300000000800 */
[----:B------:R-:W3:Y:S01]  /*2610*/  LDC R7, c[0x0][0xb0c] ;  /* 0x0002c300ff077b82 */ /* 0x000ee20000000800 */
[----:B-1----:R-:W-:-:S05]  /*2620*/  IMAD.HI.U32 R4, R10, R4, RZ ;  /* 0x000000040a047227 */ /* 0x002fca00078e00ff */
[----:B------:R-:W-:Y:S01]  /*2630*/  SHF.R.U32.HI R4, RZ, R5, R4 ;  /* 0x00000005ff047219 */ /* 0x000fe20000011604 */
[----:B--2---:R-:W-:Y:S01]  /*2640*/  IMAD.HI.U32 R3, R9, R3, RZ ;  /* 0x0000000309037227 */ /* 0x004fe200078e00ff */
[----:B------:R-:W-:-:S04]  /*2650*/  ISETP.NE.AND P0, PT, R2, 0x1, PT ;  /* 0x000000010200780c */ /* 0x000fc80003f05270 */
[----:B----4-:R-:W-:-:S04]  /*2660*/  SHF.R.U32.HI R3, RZ, R6, R3 ;  /* 0x00000006ff037219 */ /* 0x010fc80000011603 */
[----:B------:R-:W-:Y:S02]  /*2670*/  SEL R3, R9, R3, !P0 ;  /* 0x0000000309037207 */ /* 0x000fe40004000000 */
[----:B---3--:R-:W-:-:S04]  /*2680*/  ISETP.NE.AND P1, PT, R7, 0x1, PT ;  /* 0x000000010700780c */ /* 0x008fc80003f25270 */
[----:B------:R-:W-:-:S05]  /*2690*/  SEL R4, R10, R4, !P1 ;  /* 0x000000040a047207 */ /* 0x000fca0004800000 */
[----:B------:R-:W-:Y:S02]  /*26a0*/  IMAD.IADD R5, R3, 0x1, -R4 ;  /* 0x0000000103057824 */ /* 0x000fe400078e0a04 */
[----:B------:R-:W-:Y:S02]  /*26b0*/  IMAD.IADD R3, R4, 0x1, -R3 ;  /* 0x0000000104037824 */ /* 0x000fe400078e0a03 */
[----:B------:R-:W-:Y:S02]  /*26c0*/  IMAD R10, R5, R7, R10 ;  /* 0x00000007050a7224 */ /* 0x000fe400078e020a */
[----:B------:R-:W-:-:S07]  /*26d0*/  IMAD R9, R3, R2, R9 ;  /* 0x0000000203097224 */ /* 0x000fce00078e0209 */
.L_x_42:
[----:B------:R-:W-:Y:S01]  /*26e0*/  VIADD R16, R16, 0x1 ;  /* 0x0000000110107836 */ /* 0x000fe20000000000 */
[----:B------:R-:W-:Y:S01]  /*26f0*/  PLOP3.LUT P1, PT, PT, PT, PT, 0x80, 0x8 ;  /* 0x000000000008781c */ /* 0x000fe20003f2f070 */
[----:B------:R-:W-:Y:S02]  /*2700*/  IMAD.IADD R14, R10, 0x1, R169 ;  /* 0x000000010a0e7824 */ /* 0x000fe400078e02a9 */
[----:B------:R-:W-:Y:S01]  /*2710*/  IMAD.IADD R15, R9, 0x1, R168 ;  /* 0x00000001090f7824 */ /* 0x000fe200078e02a8 */
[----:B------:R-:W-:-:S04]  /*2720*/  ISETP.NE.AND P0, PT, R16, 0x2, PT ;  /* 0x000000021000780c */ /* 0x000fc80003f05270 */
[----:B------:R-:W-:Y:S02]  /*2730*/  SEL R2, RZ, 0x1, P0 ;  /* 0x00000001ff027807 */ /* 0x000fe40000000000 */
[----:B------:R-:W-:Y:S02]  /*2740*/  SEL R16, R16, RZ, P0 ;  /* 0x000000ff10107207 */ /* 0x000fe40000000000 */
[----:B------:R-:W-:Y:S01]  /*2750*/  LOP3.LUT R13, R13, R2, RZ, 0x3c, !PT ;  /* 0x000000020d0d7212 */ /* 0x000fe200078e3cff */
[----:B------:R-:W-:Y:S06]  /*2760*/  @P2 BRA `(.L_x_43) ;  /* 0xfffffff000582947 */ /* 0x000fec000383ffff */
[----:B------:R-:W-:Y:S01]  /*2770*/  UIADD3 UR4, UPT, UPT, UR4, 0x80, URZ ;  /* 0x0000008004047890 */ /* 0x000fe2000fffe0ff */
[----:B------:R-:W-:-:S03]  /*2780*/  SHF.L.U32 R2, R17, 0x1f, RZ ;  /* 0x0000001f11027819 */ /* 0x000fc600000006ff */
[----:B------:R-:W-:-:S09]  /*2790*/  ULEA UR5, UR13, UR4, 0x3 ;  /* 0x000000040d057291 */ /* 0x000fd2000f8e18ff */
[----:B------:R-:W1:Y:S02]  /*27a0*/  SYNCS.PHASECHK.TRANS64.TRYWAIT P0, [UR5], R2 ;  /* 0x00000002ff0075a7 */ /* 0x000e640008001105 */
[----:B-1----:R-:W-:Y:S05]  /*27b0*/  @!P0 BRA `(.L_x_44) ;  /* 0x0000006c001c8947 */ /* 0x002fea0003800000 */
.L_x_143:
[----:B------:R-:W-:-:S04]  /*27c0*/  UIADD3 UR6, UPT, UPT, UR13, 0x1, URZ ;  /* 0x000000010d067890 */ /* 0x000fc8000fffe0ff */
[----:B------:R-:W-:-:S04]  /*27d0*/  UISETP.NE.AND UP0, UPT, UR6, 0x10, UPT ;  /* 0x000000100600788c */ /* 0x000fc8000bf05270 */
[----:B------:R-:W-:Y:S02]  /*27e0*/  USEL UR7, URZ, 0x1, UP0 ;  /* 0x00000001ff077887 */ /* 0x000fe40008000000 */
[----:B------:R-:W-:-:S04]  /*27f0*/  USEL UR6, UR6, URZ, UP0 ;  /* 0x000000ff06067287 */ /* 0x000fc80008000000 */
[----:B------:R-:W-:Y:S01]  /*2800*/  ULEA UR5, UR6, UR4, 0x3 ;  /* 0x0000000406057291 */ /* 0x000fe2000f8e18ff */
[----:B-1----:R-:W-:-:S04]  /*2810*/  LOP3.LUT R2, R17, UR7, RZ, 0x3c, !PT ;  /* 0x0000000711027c12 */ /* 0x002fc8000f8e3cff */
[----:B------:R-:W-:-:S04]  /*2820*/  SHF.L.U32 R3, R2, 0x1f, RZ ;  /* 0x0000001f02037819 */ /* 0x000fc800000006ff */
[----:B------:R-:W1:Y:S02]  /*2830*/  SYNCS.PHASECHK.TRANS64.TRYWAIT P0, [UR5], R3 ;  /* 0x00000003ff0075a7 */ /* 0x000e640008001105 */
[----:B-1----:R-:W-:Y:S05]  /*2840*/  @!P0 BRA `(.L_x_45) ;  /* 0x0000006c00108947 */ /* 0x002fea0003800000 */
.L_x_145:
[----:B------:R-:W-:-:S04]  /*2850*/  UIADD3 UR6, UPT, UPT, UR6, 0x1, URZ ;  /* 0x0000000106067890 */ /* 0x000fc8000fffe0ff */
[----:B------:R-:W-:-:S04]  /*2860*/  UISETP.NE.AND UP0, UPT, UR6, 0x10, UPT ;  /* 0x000000100600788c */ /* 0x000fc8000bf05270 */
[----:B------:R-:W-:Y:S02]  /*2870*/  USEL UR7, URZ, 0x1, UP0 ;  /* 0x00000001ff077887 */ /* 0x000fe40008000000 */
[----:B------:R-:W-:-:S04]  /*2880*/  USEL UR6, UR6, URZ, UP0 ;  /* 0x000000ff06067287 */ /* 0x000fc80008000000 */
[----:B------:R-:W-:Y:S01]  /*2890*/  ULEA UR5, UR6, UR4, 0x3 ;  /* 0x0000000406057291 */ /* 0x000fe2000f8e18ff */
[----:B------:R-:W-:-:S04]  /*28a0*/  LOP3.LUT R2, R2, UR7, RZ, 0x3c, !PT ;  /* 0x0000000702027c12 */ /* 0x000fc8000f8e3cff */
[----:B-1----:R-:W-:-:S04]  /*28b0*/  SHF.L.U32 R3, R2, 0x1f, RZ ;  /* 0x0000001f02037819 */ /* 0x002fc800000006ff */
[----:B------:R-:W1:Y:S02]  /*28c0*/  SYNCS.PHASECHK.TRANS64.TRYWAIT P0, [UR5], R3 ;  /* 0x00000003ff0075a7 */ /* 0x000e640008001105 */
[----:B-1----:R-:W-:Y:S05]  /*28d0*/  @!P0 BRA `(.L_x_46) ;  /* 0x0000006c00048947 */ /* 0x002fea0003800000 */
.L_x_147:
        /* <DEDUP_REMOVED lines=9> */
.L_x_149:
        /* <DEDUP_REMOVED lines=9> */
.L_x_151:
        /* <DEDUP_REMOVED lines=9> */
.L_x_153:
        /* <DEDUP_REMOVED lines=9> */
.L_x_155:
        /* <DEDUP_REMOVED lines=9> */
.L_x_157:
        /* <DEDUP_REMOVED lines=9> */
.L_x_159:
        /* <DEDUP_REMOVED lines=9> */
.L_x_161:
        /* <DEDUP_REMOVED lines=9> */
.L_x_163:
        /* <DEDUP_REMOVED lines=9> */
.L_x_165:
        /* <DEDUP_REMOVED lines=9> */
.L_x_167:
        /* <DEDUP_REMOVED lines=9> */
.L_x_169:
        /* <DEDUP_REMOVED lines=9> */
.L_x_171:
[----:B------:R-:W-:-:S04]  /*2fa0*/  UIADD3 UR6, UPT, UPT, UR6, 0x1, URZ ;  /* 0x0000000106067890 */ /* 0x000fc8000fffe0ff */
[----:B------:R-:W-:-:S04]  /*2fb0*/  UISETP.NE.AND UP0, UPT, UR6, 0x10, UPT ;  /* 0x000000100600788c */ /* 0x000fc8000bf05270 */
[----:B------:R-:W-:Y:S02]  /*2fc0*/  USEL UR5, URZ, 0x1, UP0 ;  /* 0x00000001ff057887 */ /* 0x000fe40008000000 */
[----:B------:R-:W-:-:S04]  /*2fd0*/  USEL UR6, UR6, URZ, UP0 ;  /* 0x000000ff06067287 */ /* 0x000fc80008000000 */
[----:B------:R-:W-:Y:S01]  /*2fe0*/  ULEA UR6, UR6, UR4, 0x3 ;  /* 0x0000000406067291 */ /* 0x000fe2000f8e18ff */
[----:B------:R-:W-:-:S04]  /*2ff0*/  LOP3.LUT R2, R2, UR5, RZ, 0x3c, !PT ;  /* 0x0000000502027c12 */ /* 0x000fc8000f8e3cff */
[----:B------:R-:W-:Y:S01]  /*3000*/  SHF.L.U32 R2, R2, 0x1f, RZ ;  /* 0x0000001f02027819 */ /* 0x000fe200000006ff */
[----:B-1-3--:R-:W-:-:S07]  /*3010*/  IMAD.U32 R0, RZ, RZ, UR6 ;  /* 0x00000006ff007e24 */ /* 0x00afce000f8e00ff */
.L_x_59:
[----:B-1----:R1:W2:Y:S02]  /*3020*/  SYNCS.PHASECHK.TRANS64.TRYWAIT P0, [R0+URZ], R2 ;  /* 0x00000002000075a7 */ /* 0x0022a400080011ff */
[----:B--2---:R-:W-:Y:S05]  /*3030*/  @!P0 NANOSLEEP.SYNCS 0x989680 ;  /* 0x009896800000895d */ /* 0x004fea0003900000 */
[----:B------:R-:W2:Y:S02]  /*3040*/  @!P0 SYNCS.PHASECHK.TRANS64 P0, [R0+URZ], R2 ;  /* 0x00000002000085a7 */ /* 0x000ea400080010ff */
[----:B--2---:R-:W-:Y:S05]  /*3050*/  @P0 EXIT ;  /* 0x000000000000094d */ /* 0x004fea0003800000 */
[----:B------:R-:W-:Y:S05]  /*3060*/  BRA `(.L_x_59) ;  /* 0xfffffffc00ec7947 */ /* 0x000fea000383ffff */
.L_x_23:
[----:B------:R-:W-:-:S04]  /*3070*/  UISETP.NE.AND UP1, UPT, UR37, URZ, UPT ;  /* 0x000000ff2500728c */ /* 0x000fc8000bf25270 */
[----:B------:R-:W-:-:S09]  /*3080*/  UISETP.NE.OR UP1, UPT, UR10, 0x1, UP1 ;  /* 0x000000010a00788c */ /* 0x000fd20008f25670 */
[----:B------:R-:W-:Y:S05]  /*3090*/  BRA.U UP1, `(.L_x_60) ;  /* 0x00000005014c7547 */ /* 0x000fea000b800000 */
[----:B------:R-:W-:Y:S01]  /*30a0*/  HFMA2 R3, -RZ, RZ, 0, 0 ;  /* 0x00000000ff037431 */ /* 0x000fe200000001ff */
[----:B------:R-:W-:Y:S01]  /*30b0*/  ISETP.GE.U32.AND P2, PT, R9, 0x2, PT ;  /* 0x000000020900780c */ /* 0x000fe20003f46070 */
[----:B------:R-:W-:Y:S01]  /*30c0*/  IMAD.MOV.U32 R12, RZ, RZ, 0x1 ;  /* 0x00000001ff0c7424 */ /* 0x000fe200078e00ff */
[----:B------:R-:W-:Y:S01]  /*30d0*/  CS2R R10, SRZ ;  /* 0x00000000000a7805 */ /* 0x000fe2000001ff00 */
[----:B------:R-:W-:Y:S01]  /*30e0*/  IMAD.MOV.U32 R8, RZ, RZ, RZ ;  /* 0x000000ffff087224 */ /* 0x000fe200078e00ff */
[----:B------:R-:W-:Y:S01]  /*30f0*/  UMOV UR4, 0x400 ;  /* 0x0000040000047882 */ /* 0x000fe20000000000 */
[----:B------:R-:W-:Y:S01]  /*3100*/  UMOV UR6, URZ ;  /* 0x000000ff00067c82 */ /* 0x000fe20008000000 */
[----:B------:R-:W-:-:S12]  /*3110*/  ULEA UR37, UR37, UR4, 0x18 ;  /* 0x0000000425257291 */ /* 0x000fd8000f8ec0ff */
.L_x_64:
[----:B------:R-:W-:Y:S02]  /*3120*/  LEA R0, R3, UR37, 0x3 ;  /* 0x0000002503007c11 */ /* 0x000fe4000f8e18ff */
[----:B------:R-:W-:-:S03]  /*3130*/  SHF.L.U32 R4, R8, 0x1f, RZ ;  /* 0x0000001f08047819 */ /* 0x000fc600000006ff */
[----:B------:R-:W-:Y:S01]  /*3140*/  VIADD R5, R0, 0x1a0 ;  /* 0x000001a000057836 */ /* 0x000fe20000000000 */
[----:B------:R-:W1:Y:S02]  /*3150*/  SYNCS.PHASECHK.TRANS64.TRYWAIT P0, [R0+URZ+0x190], R4 ;  /* 0x00019004000075a7 */ /* 0x000e6400080011ff */
[----:B-1----:R-:W-:Y:S05]  /*3160*/  @!P0 BRA `(.L_x_61) ;  /* 0x0000006800188947 */ /* 0x002fea0003800000 */
.L_x_172:
[----:B------:R-:W-:Y:S01]  /*3170*/  ULEA UR5, UR6, UR37, 0x3 ;  /* 0x0000002506057291 */ /* 0x000fe2000f8e18ff */
[----:B-1----:R-:W-:Y:S01]  /*3180*/  PRMT R0, RZ, 0x654, R5 ;  /* 0x00000654ff007816 */ /* 0x002fe20000000005 */
[----:B------:R-:W-:Y:S01]  /*3190*/  @!P2 IMAD.MOV.U32 R4, RZ, RZ, 0x10 ;  /* 0x00000010ff04a424 */ /* 0x000fe200078e00ff */
[----:B------:R-:W-:Y:S01]  /*31a0*/  SHF.L.U32 R5, R12, 0x1f, RZ ;  /* 0x0000001f0c057819 */ /* 0x000fe200000006ff */
[----:B------:R-:W-:Y:S01]  /*31b0*/  UIADD3 UR4, UPT, UPT, UR5, 0x130, URZ ;  /* 0x0000013005047890 */ /* 0x000fe2000fffe0ff */
[----:B------:R1:W-:Y:S05]  /*31c0*/  SYNCS.ARRIVE.TRANS64.RED.A1T0 RZ, [R0+URZ], RZ ;  /* 0x000000ff00ff79a7 */ /* 0x0003ea00081004ff */
[----:B------:R-:W-:Y:S01]  /*31d0*/  IMAD.U32 R6, RZ, RZ, UR4 ;  /* 0x00000004ff067e24 */ /* 0x000fe2000f8e00ff */
[----:B------:R-:W2:Y:S04]  /*31e0*/  SYNCS.PHASECHK.TRANS64.TRYWAIT P0, [UR5+0x140], R5 ;  /* 0x00014005ff0075a7 */ /* 0x000ea80008001105 */
[----:B------:R-:W-:Y:S01]  /*31f0*/  PRMT R6, R9, 0x654, R6 ;  /* 0x0000065409067816 */ /* 0x000fe20000000006 */
[----:B-12---:R-:W-:Y:S06]  /*3200*/  @!P0 BRA `(.L_x_62) ;  /* 0x0000006800048947 */ /* 0x006fec0003800000 */
.L_x_174:
[----:B------:R-:W-:Y:S01]  /*3210*/  ULEA UR4, UR6, UR37, 0x4 ;  /* 0x0000002506047291 */ /* 0x000fe2000f8e20ff */
[----:B------:R-:W-:Y:S01]  /*3220*/  SEL R2, R6, R2, !P2 ;  /* 0x0000000206027207 */ /* 0x000fe20005000000 */
[----:B------:R-:W-:Y:S01]  /*3230*/  UIADD3 UR5, UPT, UPT, UR5, 0x130, URZ ;  /* 0x0000013005057890 */ /* 0x000fe2000fffe0ff */
[----:B-1----:R-:W-:Y:S01]  /*3240*/  LEA R0, R11, UR37, 0x3 ;  /* 0x000000250b007c11 */ /* 0x002fe2000f8e18ff */
[----:B------:R-:W-:Y:S01]  /*3250*/  UIADD3 UR4, UPT, UPT, UR4, 0x1c0, URZ ;  /* 0x000001c004047890 */ /* 0x000fe2000fffe0ff */
[----:B------:R1:W-:Y:S01]  /*3260*/  @!P2 SYNCS.ARRIVE.TRANS64.RED RZ, [R2+URZ], R4 ;  /* 0x0000000402ffa9a7 */ /* 0x0003e200080004ff */
[----:B------:R-:W-:Y:S01]  /*3270*/  UIADD3 UR6, UPT, UPT, UR6, 0x1, URZ ;  /* 0x0000000106067890 */ /* 0x000fe2000fffe0ff */
[----:B------:R-:W-:-:S03]  /*3280*/  VIADD R3, R3, 0x1 ;  /* 0x0000000103037836 */ /* 0x000fc60000000000 */
[----:B------:R-:W-:Y:S02]  /*3290*/  UISETP.NE.AND UP0, UPT, UR6, 0x2, UPT ;  /* 0x000000020600788c */ /* 0x000fe4000bf05270 */
[----:B------:R-:W-:Y:S01]  /*32a0*/  ISETP.NE.AND P0, PT, R3, 0x2, PT ;  /* 0x000000020300780c */ /* 0x000fe20003f05270 */
[----:B------:R-:W-:Y:S06]  /*32b0*/  UGETNEXTWORKID.BROADCAST [UR4], [UR5] ;  /* 0x00000000040073ca */ /* 0x000fec0008000100 */
[----:B------:R-:W-:Y:S02]  /*32c0*/  USEL UR4, URZ, 0x1, UP0 ;  /* 0x00000001ff047887 */ /* 0x000fe40008000000 */
[----:B------:R-:W-:-:S04]  /*32d0*/  USEL UR6, UR6, URZ, UP0 ;  /* 0x000000ff06067287 */ /* 0x000fc80008000000 */
[----:B------:R-:W-:Y:S02]  /*32e0*/  LOP3.LUT R12, R12, UR4, RZ, 0x3c, !PT ;  /* 0x000000040c0c7c12 */ /* 0x000fe4000f8e3cff */
[----:B-1----:R-:W-:-:S04]  /*32f0*/  SHF.L.U32 R4, R10, 0x1f, RZ ;  /* 0x0000001f0a047819 */ /* 0x002fc800000006ff */
[----:B------:R-:W1:Y:S02]  /*3300*/  SYNCS.PHASECHK.TRANS64.TRYWAIT P1, [R0+URZ+0x130], R4 ;  /* 0x00013004000075a7 */ /* 0x000e6400080211ff */
[----:B-1----:R-:W-:Y:S05]  /*3310*/  @!P1 BRA `(.L_x_63) ;  /* 0x0000006400d89947 */ /* 0x002fea0003800000 */
.L_x_175:
[----:B-1----:R-:W-:Y:S01]  /*3320*/  LEA R4, R11, UR37, 0x4 ;  /* 0x000000250b047c11 */ /* 0x002fe2000f8e20ff */
[----:B------:R-:W-:Y:S01]  /*3330*/  VIADD R0, R0, 0x140 ;  /* 0x0000014000007836 */ /* 0x000fe20000000000 */
[----:B------:R-:W-:Y:S01]  /*3340*/  SEL R3, R3, RZ, P0 ;  /* 0x000000ff03037207 */ /* 0x000fe20000000000 */
[----:B------:R-:W-:-:S03]  /*3350*/  VIADD R11, R11, 0x1 ;  /* 0x000000010b0b7836 */ /* 0x000fc60000000000 */
[----:B------:R-:W1:Y:S01]  /*3360*/  LDS.128 R4, [R4+0x1c0] ;  /* 0x0001c00004047984 */ /* 0x000e620000000c00 */
[----:B------:R-:W-:Y:S02]  /*3370*/  PRMT R0, RZ, 0x654, R0 ;  /* 0x00000654ff007816 */ /* 0x000fe40000000000 */
[C---:B------:R-:W-:Y:S01]  /*3380*/  ISETP.NE.AND P1, PT, R11.reuse, 0x2, PT ;  /* 0x000000020b00780c */ /* 0x040fe20003f25270 */
[----:B------:R-:W-:Y:S01]  /*3390*/  @!PT LDS RZ, [RZ] ;  /* 0x00000000fffff984 */ /* 0x000fe20000000800 */
[----:B------:R-:W-:Y:S01]  /*33a0*/  @!PT LDS RZ, [RZ] ;  /* 0x00000000fffff984 */ /* 0x000fe20000000800 */
[----:B------:R-:W-:Y:S01]  /*33b0*/  @!PT LDS RZ, [RZ] ;  /* 0x00000000fffff984 */ /* 0x000fe20000000800 */
[----:B------:R-:W-:Y:S01]  /*33c0*/  @!PT LDS RZ, [RZ] ;  /* 0x00000000fffff984 */ /* 0x000fe20000000800 */
[----:B------:R2:W-:Y:S06]  /*33d0*/  MEMBAR.ALL.CTA ;  /* 0x0000000000007992 */ /* 0x0005ec0000008000 */
[----:B--2---:R-:W2:Y:S01]  /*33e0*/  FENCE.VIEW.ASYNC.S ;  /* 0x00000000000073c6 */ /* 0x004ea20000000000 */
[----:B------:R-:W-:Y:S01]  /*33f0*/  SEL R11, R11, RZ, P1 ;  /* 0x000000ff0b0b7207 */ /* 0x000fe20000800000 */
[----:B--2---:R2:W-:Y:S01]  /*3400*/  SYNCS.ARRIVE.TRANS64.RED.A1T0 RZ, [R0+URZ], RZ ;  /* 0x000000ff00ff79a7 */ /* 0x0045e200081004ff */
[----:B-1----:R-:W-:-:S02]  /*3410*/  LOP3.LUT P3, RZ, R6, 0x1, RZ, 0xc0, !PT ;  /* 0x0000000106ff7812 */ /* 0x002fc4000786c0ff */
[----:B------:R-:W-:-:S04]  /*3420*/  SEL R4, RZ, 0x1, P1 ;  /* 0x00000001ff047807 */ /* 0x000fc80000800000 */
[----:B------:R-:W-:Y:S02]  /*3430*/  LOP3.LUT R10, R10, R4, RZ, 0x3c, !PT ;  /* 0x000000040a0a7212 */ /* 0x000fe400078e3cff */
[----:B--2---:R-:W-:-:S04]  /*3440*/  SEL R0, RZ, 0x1, P0 ;  /* 0x00000001ff007807 */ /* 0x004fc80000000000 */
[----:B------:R-:W-:Y:S01]  /*3450*/  LOP3.LUT R8, R8, R0, RZ, 0x3c, !PT ;  /* 0x0000000008087212 */ /* 0x000fe200078e3cff */
[----:B------:R-:W-:Y:S06]  /*3460*/  @P3 BRA `(.L_x_64) ;  /* 0xfffffffc002c3947 */ /* 0x000fec000383ffff */
[----:B------:R-:W-:Y:S01]  /*3470*/  ULEA UR5, UR6, UR37, 0x3 ;  /* 0x0000002506057291 */ /* 0x000fe2000f8e18ff */
[----:B------:R-:W-:-:S08]  /*3480*/  SHF.L.U32 R2, R12, 0x1f, RZ ;  /* 0x0000001f0c027819 */ /* 0x000fd000000006ff */
[----:B------:R-:W1:Y:S02]  /*3490*/  SYNCS.PHASECHK.TRANS64 P0, [UR5+0x140], R2 ;  /* 0x00014002ff0075a7 */ /* 0x000e640008001005 */
[----:B-1----:R-:W-:Y:S05]  /*34a0*/  @P0 BRA `(.L_x_65) ;  /* 0x0000000000080947 */ /* 0x002fea0003800000 */
[----:B------:R-:W1:Y:S02]  /*34b0*/  SYNCS.PHASECHK.TRANS64.TRYWAIT P0, [UR5+0x140], R2 ;  /* 0x00014002ff0075a7 */ /* 0x000e640008001105 */
[----:B-1----:R-:W-:Y:S05]  /*34c0*/  @!P0 BRA `(.L_x_66) ;  /* 0x0000006400808947 */ /* 0x002fea0003800000 */
.L_x_65:
[----:B------:R-:W-:-:S04]  /*34d0*/  UIADD3 UR4, UPT, UPT, UR6, 0x1, URZ ;  /* 0x0000000106047890 */ /* 0x000fc8000fffe0ff */
[----:B------:R-:W-:-:S04]  /*34e0*/  UISETP.NE.AND UP0, UPT, UR4, 0x2, UPT ;  /* 0x000000020400788c */ /* 0x000fc8000bf05270 */
[----:B------:R-:W-:Y:S02]  /*34f0*/  USEL UR7, URZ, 0x1, UP0 ;  /* 0x00000001ff077887 */ /* 0x000fe40008000000 */
[----:B------:R-:W-:-:S04]  /*3500*/  USEL UR4, UR4, URZ, UP0 ;  /* 0x000000ff04047287 */ /* 0x000fc80008000000 */
[----:B------:R-:W-:Y:S01]  /*3510*/  ULEA UR4, UR4, UR37, 0x3 ;  /* 0x0000002504047291 */ /* 0x000fe2000f8e18ff */
[----:B-1----:R-:W-:-:S04]  /*3520*/  LOP3.LUT R2, R12, UR7, RZ, 0x3c, !PT ;  /* 0x000000070c027c12 */ /* 0x002fc8000f8e3cff */
[----:B------:R-:W-:-:S04]  /*3530*/  SHF.L.U32 R0, R2, 0x1f, RZ ;  /* 0x0000001f02007819 */ /* 0x000fc800000006ff */
[----:B------:R-:W1:Y:S02]  /*3540*/  SYNCS.PHASECHK.TRANS64 P0, [UR4+0x140], R0 ;  /* 0x00014000ff0075a7 */ /* 0x000e640008001004 */
[----:B-1----:R-:W-:Y:S05]  /*3550*/  @P0 EXIT ;  /* 0x000000000000094d */ /* 0x002fea0003800000 */
[----:B------:R-:W-:Y:S02]  /*3560*/  SHF.L.U32 R2, R2, 0x1f, RZ ;  /* 0x0000001f02027819 */ /* 0x000fe400000006ff */
[----:B------:R-:W-:-:S07]  /*3570*/  MOV R0, UR4 ;  /* 0x0000000400007c02 */ /* 0x000fce0008000f00 */
.L_x_67:
[----:B-1----:R1:W2:Y:S02]  /*3580*/  SYNCS.PHASECHK.TRANS64.TRYWAIT P0, [R0+URZ+0x140], R2 ;  /* 0x00014002000075a7 */ /* 0x0022a400080011ff */
[----:B--2---:R-:W-:Y:S05]  /*3590*/  @!P0 NANOSLEEP.SYNCS 0x989680 ;  /* 0x009896800000895d */ /* 0x004fea0003900000 */
[----:B------:R-:W2:Y:S02]  /*35a0*/  @!P0 SYNCS.PHASECHK.TRANS64 P0, [R0+URZ+0x140], R2 ;  /* 0x00014002000085a7 */ /* 0x000ea400080010ff */
[----:B--2---:R-:W-:Y:S05]  /*35b0*/  @P0 EXIT ;  /* 0x000000000000094d */ /* 0x004fea0003800000 */
[----:B------:R-:W-:Y:S05]  /*35c0*/  BRA `(.L_x_67) ;  /* 0xfffffffc00ec7947 */ /* 0x000fea000383ffff */
.L_x_60:
[----:B------:R-:W-:Y:S05]  /*35d0*/  BRA.U UP4, `(.L_x_68) ;  /* 0x0000001104a07547 */ /* 0x000fea000b800000 */
[----:B------:R-:W-:Y:S01]  /*35e0*/  UMOV UR6, 0x40 ;  /* 0x0000004000067882 */ /* 0x000fe20000000000 */
[----:B------:R-:W-:Y:S01]  /*35f0*/  NOP ;  /* 0x0000000000007918 */ /* 0x000fe20000000000 */
[----:B------:R-:W-:Y:S01]  /*3600*/  ULEA UR6, UR37, UR6, 0x18 ;  /* 0x0000000625067291 */ /* 0x000fe2000f8ec0ff */
[----:B------:R-:W-:Y:S02]  /*3610*/  UMOV UR7, 0x400 ;  /* 0x0000040000077882 */ /* 0x000fe40000000000 */
[----:B------:R-:W-:-:S06]  /*3620*/  ULEA UR37, UR37, UR7, 0x18 ;  /* 0x0000000725257291 */ /* 0x000fcc000f8ec0ff */
[----:B------:R-:W1:Y:S02]  /*3630*/  LDS.U8 R2, [UR6+0x1c] ;  /* 0x00001c06ff027984 */ /* 0x000e640008000000 */
[----:B-1----:R-:W-:-:S13]  /*3640*/  ISETP.NE.AND P0, PT, R2, RZ, PT ;  /* 0x000000ff0200720c */ /* 0x002fda0003f05270 */
[----:B------:R-:W-:Y:S05]  /*3650*/  @P0 BRA `(.L_x_69) ;  /* 0x0000000400080947 */ /* 0x000fea0003800000 */
[----:B------:R-:W-:Y:S02]  /*3660*/  UISETP.NE.U32.AND UP0, UPT, UR5, 0x1, UPT ;  /* 0x000000010500788c */ /* 0x000fe4000bf05070 */
[----:B------:R-:W-:-:S07]  /*3670*/  UIADD3 UR8, UPT, UPT, UR6, 0x8, URZ ;  /* 0x0000000806087890 */ /* 0x000fce000fffe0ff */
[----:B------:R-:W-:Y:S05]  /*3680*/  BRA.U !UP0, `(.L_x_70) ;  /* 0x00000001089c7547 */ /* 0x000fea000b800000 */
[----:B------:R-:W-:Y:S01]  /*3690*/  ELECT P0, URZ, PT ;  /* 0x0000000000ff782f */ /* 0x000fe20003800000 */
[----:B------:R-:W-:-:S12]  /*36a0*/  BSSY B0, `(.L_x_70) ;  /* 0x0000025000007945 */ /* 0x000fd80003800000 */
[----:B------:R-:W-:Y:S05]  /*36b0*/  @!P0 BRA `(.L_x_71) ;  /* 0x00000000008c8947 */ /* 0x000fea0003800000 */
[----:B------:R-:W-:-:S05]  /*36c0*/  UMOV UR7, 0x10 ;  /* 0x0000001000077882 */ /* 0x000fca0000000000 */
[----:B------:R-:W-:Y:S04]  /*36d0*/  DEPBAR.LE SB1, 0x36 ;  /* 0x00009d800000791a */ /* 0x000fe80000000000 */
[----:B------:R-:W1:Y:S02]  /*36e0*/  UTCATOMSWS.2CTA.FIND_AND_SET.ALIGN UP1, UR7, UR7 ;  /* 0x00000007000775e3 */ /* 0x000e640008220800 */
[----:B-1----:R-:W-:Y:S01]  /*36f0*/  MOV R10, UR7 ;  /* 0x00000007000a7c02 */ /* 0x002fe20008000f00 */
[----:B------:R-:W-:Y:S06]  /*3700*/  BRA.U UP1, `(.L_x_72) ;  /* 0x0000000101187547 */ /* 0x000fec000b800000 */
.L_x_73:
[----:B------:R-:W-:Y:S05]  /*3710*/  NANOSLEEP 0x64 ;  /* 0x000000640000795d */ /* 0x000fea0003800000 */
[----:B------:R-:W-:-:S05]  /*3720*/  UMOV UR7, 0x10 ;  /* 0x0000001000077882 */ /* 0x000fca0000000000 */
[----:B------:R-:W-:Y:S04]  /*3730*/  DEPBAR.LE SB1, 0x36 ;  /* 0x00009d800000791a */ /* 0x000fe80000000000 */
[----:B------:R-:W1:Y:S02]  /*3740*/  UTCATOMSWS.2CTA.FIND_AND_SET.ALIGN UP1, UR7, UR7 ;  /* 0x00000007000775e3 */ /* 0x000e640008220800 */
[----:B-1----:R-:W-:Y:S01]  /*3750*/  MOV R10, UR7 ;  /* 0x00000007000a7c02 */ /* 0x002fe20008000f00 */
[----:B------:R-:W-:Y:S05]  /*3760*/  BRA.U !UP1, `(.L_x_73) ;  /* 0xfffffffd09e87547 */ /* 0x000fea000b83ffff */
.L_x_72:
[----:B------:R-:W1:Y:S01]  /*3770*/  LDS R5, [UR6+0x10] ;  /* 0x00001006ff057984 */ /* 0x000e620008000800 */
[----:B------:R-:W-:Y:S01]  /*3780*/  IMAD.U32 R3, RZ, RZ, UR37 ;  /* 0x00000025ff037e24 */ /* 0x000fe2000f8e00ff */
[----:B------:R-:W-:-:S03]  /*3790*/  MOV R2, UR4 ;  /* 0x0000000400027c02 */ /* 0x000fc60008000f00 */
[----:B------:R-:W-:Y:S01]  /*37a0*/  VIADD R3, R3, 0x1e0 ;  /* 0x000001e003037836 */ /* 0x000fe20000000000 */
[----:B-1----:R-:W-:-:S04]  /*37b0*/  SHF.L.U32 R5, R5, 0x1f, RZ ;  /* 0x0000001f05057819 */ /* 0x002fc800000006ff */
[----:B------:R-:W1:Y:S02]  /*37c0*/  SYNCS.PHASECHK.TRANS64.TRYWAIT P0, [UR6+0x8], R5 ;  /* 0x00000805ff0075a7 */ /* 0x000e640008001106 */
[----:B-1----:R-:W-:Y:S05]  /*37d0*/  @P0 BRA `(.L_x_74) ;  /* 0x0000000000080947 */ /* 0x002fea0003800000 */
[----:B------:R-:W1:Y:S02]  /*37e0*/  SYNCS.PHASECHK.TRANS64.TRYWAIT P0, [UR6+0x8], R5 ;  /* 0x00000805ff0075a7 */ /* 0x000e640008001106 */
[----:B-1----:R-:W-:Y:S05]  /*37f0*/  @!P0 BRA `(.L_x_75) ;  /* 0x0000006000cc8947 */ /* 0x002fea0003800000 */
.L_x_74:
[----:B-1----:R-:W-:Y:S01]  /*3800*/  HFMA2 R4, -RZ, RZ, 0, 5.9604644775390625e-08 ;  /* 0x00000001ff047431 */ /* 0x002fe200000001ff */
[----:B------:R-:W-:Y:S01]  /*3810*/  UPRMT UR7, UR4, 0x654, UR8 ;  /* 0x0000065404077896 */ /* 0x000fe20008000008 */
[----:B------:R-:W-:Y:S01]  /*3820*/  IMAD.MOV.U32 R7, RZ, RZ, 0xffff ;  /* 0x0000ffffff077424 */ /* 0x000fe200078e00ff */
[----:B------:R-:W-:Y:S01]  /*3830*/  PRMT R2, R2, 0x654, R3 ;  /* 0x0000065402027816 */ /* 0x000fe20000000003 */
[----:B------:R-:W-:Y:S02]  /*3840*/  IMAD.MOV.U32 R5, RZ, RZ, 0x4 ;  /* 0x00000004ff057424 */ /* 0x000fe400078e00ff */
[----:B------:R-:W-:Y:S01]  /*3850*/  IMAD.SHL.U32 R9, R10, 0x20, RZ ;  /* 0x000000200a097824 */ /* 0x000fe200078e00ff */
[----:B------:R-:W-:Y:S02]  /*3860*/  MOV R3, UR7 ;  /* 0x0000000700037c02 */ /* 0x000fe40008000f00 */
[-C--:B------:R-:W-:Y:S01]  /*3870*/  SHF.L.U32 R7, R7, R10.reuse, RZ ;  /* 0x0000000a07077219 */ /* 0x080fe200000006ff */
[----:B------:R1:W-:Y:S01]  /*3880*/  SYNCS.ARRIVE.TRANS64.RED RZ, [UR7], R5 ;  /* 0x00000005ffff79a7 */ /* 0x0003e20008000407 */
[----:B------:R-:W-:Y:S01]  /*3890*/  SHF.L.U32 R6, R4, R10, RZ ;  /* 0x0000000a04067219 */ /* 0x000fe200000006ff */
[----:B------:R1:W-:Y:S04]  /*38a0*/  STS [UR37+0x1e0], R9 ;  /* 0x0001e009ff007988 */ /* 0x0003e80008000825 */
[----:B------:R1:W-:Y:S04]  /*38b0*/  STAS [R2.64], R10 ;  /* 0x0000000a02007dbd */ /* 0x0003e8000c0008ff */
[----:B------:R1:W-:Y:S04]  /*38c0*/  ATOMS.OR RZ, [UR6+0x14], R7 ;  /* 0x00001407ffff798c */ /* 0x0003e8000b000006 */
[----:B------:R1:W-:Y:S04]  /*38d0*/  ATOMS.OR RZ, [UR6+0x18], R6 ;  /* 0x00001806ffff798c */ /* 0x0003e8000b000006 */
[----:B------:R1:W-:Y:S02]  /*38e0*/  ATOMS.XOR RZ, [UR6+0x10], R4 ;  /* 0x00001004ffff798c */ /* 0x0003e4000b800006 */
.L_x_71:
[----:B------:R-:W-:Y:S05]  /*38f0*/  BSYNC B0 ;  /* 0x0000000000007941 */ /* 0x000fea0003800000 */
.L_x_70:
[----:B------:R-:W-:Y:S05]  /*3900*/  BRA.U UP0, `(.L_x_76) ;  /* 0x00000001006c7547 */ /* 0x000fea000b800000 */
[----:B------:R-:W-:-:S03]  /*3910*/  UMOV UR7, 0xffffffff ;  /* 0xffffffff00077882 */ /* 0x000fc60000000000 */
[----:B------:R-:W-:Y:S05]  /*3920*/  BRA.DIV UR7, `(.L_x_77) ;  /* 0x0000006207987947 */ /* 0x000fea000b800000 */
[----:B------:R-:W-:-:S13]  /*3930*/  ELECT P6, URZ, PT ;  /* 0x0000000000ff782f */ /* 0x000fda00038c0000 */
.L_x_179:
[----:B------:R-:W-:Y:S05]  /*3940*/  @!P6 BRA `(.L_x_76) ;  /* 0x00000000005ce947 */ /* 0x000fea0003800000 */
[----:B-1----:R-:W1:Y:S02]  /*3950*/  LDS R3, [UR6+0x10] ;  /* 0x00001006ff037984 */ /* 0x002e640008000800 */
[----:B-1----:R-:W-:-:S04]  /*3960*/  SHF.L.U32 R3, R3, 0x1f, RZ ;  /* 0x0000001f03037819 */ /* 0x002fc800000006ff */
[----:B------:R-:W1:Y:S02]  /*3970*/  SYNCS.PHASECHK.TRANS64.TRYWAIT P0, [UR6+0x8], R3 ;  /* 0x00000803ff0075a7 */ /* 0x000e640008001106 */
[----:B-1----:R-:W-:Y:S05]  /*3980*/  @P0 BRA `(.L_x_78) ;  /* 0x0000000000080947 */ /* 0x002fea0003800000 */
[----:B------:R-:W1:Y:S02]  /*3990*/  SYNCS.PHASECHK.TRANS64.TRYWAIT P0, [UR6+0x8], R3 ;  /* 0x00000803ff0075a7 */ /* 0x000e640008001106 */
[----:B-1----:R-:W-:Y:S05]  /*39a0*/  @!P0 BRA `(.L_x_79) ;  /* 0x0000006000988947 */ /* 0x002fea0003800000 */
.L_x_78:
[----:B------:R-:W2:Y:S01]  /*39b0*/  LDS R5, [UR37+0x1e0] ;  /* 0x0001e025ff057984 */ /* 0x000ea20008000800 */
[----:B-1----:R-:W-:Y:S02]  /*39c0*/  HFMA2 R2, -RZ, RZ, 0, 5.9604644775390625e-08 ;  /* 0x00000001ff027431 */ /* 0x002fe400000001ff */
[----:B------:R-:W-:Y:S01]  /*39d0*/  IMAD.MOV.U32 R3, RZ, RZ, 0xffff ;  /* 0x0000ffffff037424 */ /* 0x000fe200078e00ff */
[----:B------:R-:W-:Y:S01]  /*39e0*/  UPRMT UR7, UR4, 0x654, UR8 ;  /* 0x0000065404077896 */ /* 0x000fe20008000008 */
[----:B--2---:R-:W-:-:S03]  /*39f0*/  IMAD.SHL.U32 R4, R5, 0x20, RZ ;  /* 0x0000002005047824 */ /* 0x004fc600078e00ff */
[-C--:B------:R-:W-:Y:S02]  /*3a00*/  SHF.L.U32 R3, R3, R5.reuse, RZ ;  /* 0x0000000503037219 */ /* 0x080fe400000006ff */
[----:B------:R-:W-:Y:S01]  /*3a10*/  SHF.L.U32 R5, R2, R5, RZ ;  /* 0x0000000502057219 */ /* 0x000fe200000006ff */
[----:B------:R2:W-:Y:S04]  /*3a20*/  STS [UR37+0x1e0], R4 ;  /* 0x0001e004ff007988 */ /* 0x0005e80008000825 */
[----:B------:R2:W-:Y:S04]  /*3a30*/  ATOMS.OR RZ, [UR6+0x14], R3 ;  /* 0x00001403ffff798c */ /* 0x0005e8000b000006 */
[----:B------:R2:W-:Y:S01]  /*3a40*/  ATOMS.OR RZ, [UR6+0x18], R5 ;  /* 0x00001805ffff798c */ /* 0x0005e2000b000006 */
[----:B------:R-:W-:Y:S03]  /*3a50*/  SYNCS.ARRIVE.TRANS64.RED.A1T0 RZ, [UR7], RZ ;  /* 0x000000ffffff79a7 */ /* 0x000fe60008100407 */
[----:B------:R2:W-:Y:S01]  /*3a60*/  ATOMS.XOR RZ, [UR6+0x10], R2 ;  /* 0x00001002ffff798c */ /* 0x0005e2000b800006 */
[----:B------:R-:W-:Y:S05]  /*3a70*/  BRA `(.L_x_76) ;  /* 0x0000000000107947 */ /* 0x000fea0003800000 */
.L_x_69:
[----:B------:R-:W-:-:S05]  /*3a80*/  MOV R2, 0xffffffff ;  /* 0xffffffff00027802 */ /* 0x000fca0000000f00 */
[----:B------:R1:W-:Y:S02]  /*3a90*/  STS [UR37+0x1e0], R2 ;  /* 0x0001e002ff007988 */ /* 0x0003e40008000825 */
[----:B-1----:R-:W-:Y:S02]  /*3aa0*/  MOV R2, 0x3ac0 ;  /* 0x00003ac000027802 */ /* 0x002fe40000000f00 */
[----:B-----5:R-:W-:Y:S05]  /*3ab0*/  CALL.REL.NOINC `($__internal_1_$__cuda_sm10x_tcgen05_guardrail_trap_phase_invalid_during_alloc) ;  /* 0x0000006400e07944 */ /* 0x020fea0003c00000 */
.L_x_76:
[----:B------:R-:W-:Y:S05]  /*3ac0*/  WARPSYNC.ALL ;  /* 0x0000000000007948 */ /* 0x000fea0003800000 */
[----:B------:R-:W3:Y:S01]  /*3ad0*/  S2UR UR8, SR_CgaCtaId ;  /* 0x00000000000879c3 */ /* 0x000ee20000008800 */
[----:B------:R-:W-:Y:S01]  /*3ae0*/  UMOV UR6, 0x400 ;  /* 0x0000040000067882 */ /* 0x000fe20000000000 */
[----:B------:R-:W-:-:S06]  /*3af0*/  NOP ;  /* 0x0000000000007918 */ /* 0x000fcc0000000000 */
[----:B------:R-:W-:Y:S06]  /*3b00*/  BAR.ARV 0x6, 0xa0 ;  /* 0x0182800000007b1d */ /* 0x000fec0000002000 */
[----:B------:R-:W-:Y:S01]  /*3b10*/  LOP3.LUT R0, R0, 0xffff, RZ, 0xc0, !PT ;  /* 0x0000ffff00007812 */ /* 0x000fe200078ec0ff */
[----:B-1----:R-:W-:Y:S01]  /*3b20*/  IMAD.MOV.U32 R9, RZ, RZ, 0x1 ;  /* 0x00000001ff097424 */ /* 0x002fe200078e00ff */
[----:B------:R-:W-:Y:S01]  /*3b30*/  LOP3.LUT R8, R8, 0xffff, RZ, 0xc0, !PT ;  /* 0x0000ffff08087812 */ /* 0x000fe200078ec0ff */
[----:B------:R-:W-:Y:S01]  /*3b40*/  UMOV UR22, URZ ;  /* 0x000000ff00167c82 */ /* 0x000fe20008000000 */
[----:B------:R-:W-:Y:S01]  /*3b50*/  R2UR UR12, R0 ;  /* 0x00000000000c72ca */ /* 0x000fe200000e0000 */
[----:B------:R-:W-:Y:S01]  /*3b60*/  UMOV UR21, URZ ;  /* 0x000000ff00157c82 */ /* 0x000fe20008000000 */
[----:B------:R-:W-:Y:S01]  /*3b70*/  R2UR UR13, R8 ;  /* 0x00000000080d72ca */ /* 0x000fe200000e0000 */
[----:B------:R-:W-:Y:S01]  /*3b80*/  IMAD.MOV.U32 R8, RZ, RZ, RZ ;  /* 0x000000ffff087224 */ /* 0x000fe200078e00ff */
[----:B------:R-:W-:Y:S01]  /*3b90*/  UMOV UR20, URZ ;  /* 0x000000ff00147c82 */ /* 0x000fe20008000000 */
[----:B------:R-:W-:-:S02]  /*3ba0*/  UISETP.NE.AND UP2, UPT, UR5, URZ, UPT ;  /* 0x000000ff0500728c */ /* 0x000fc4000bf45270 */
[----:B---3--:R-:W-:Y:S01]  /*3bb0*/  ULEA UR8, UR8, UR6, 0x18 ;  /* 0x0000000608087291 */ /* 0x008fe2000f8ec0ff */
[----:B------:R-:W1:Y:S03]  /*3bc0*/  LDCU UR6, c[0x0][0x38c] ;  /* 0x00007180ff0677ac */ /* 0x000e660008000800 */
[----:B------:R-:W-:Y:S02]  /*3bd0*/  UIADD3 UR14, UPT, UPT, UR8, 0x8400, URZ ;  /* 0x00008400080e7890 */ /* 0x000fe4000fffe0ff */
[----:B------:R-:W-:-:S03]  /*3be0*/  UIADD3 UR15, UPT, UPT, UR8, 0x28400, URZ ;  /* 0x00028400080f7890 */ /* 0x000fc6000fffe0ff */
[----:B--2---:R-:W2:Y:S01]  /*3bf0*/  LDS R2, [UR8+0x1e0] ;  /* 0x0001e008ff027984 */ /* 0x004ea20008000800 */
[----:B------:R-:W-:Y:S02]  /*3c00*/  USHF.R.U32.HI UR14, URZ, 0x4, UR14 ;  /* 0x00000004ff0e7899 */ /* 0x000fe4000801160e */
[----:B------:R-:W-:Y:S02]  /*3c10*/  USHF.R.U32.HI UR15, URZ, 0x4, UR15 ;  /* 0x00000004ff0f7899 */ /* 0x000fe4000801160f */
[----:B------:R-:W-:Y:S02]  /*3c20*/  ULOP3.LUT UR14, UR14, 0x3fff, URZ, 0xc0, !UPT ;  /* 0x00003fff0e0e7892 */ /* 0x000fe4000f8ec0ff */
[----:B------:R-:W-:Y:S02]  /*3c30*/  ULOP3.LUT UR15, UR15, 0x3fff, URZ, 0xc0, !UPT ;  /* 0x00003fff0f0f7892 */ /* 0x000fe4000f8ec0ff */
[----:B------:R-:W-:Y:S02]  /*3c40*/  ULOP3.LUT UR14, UR14, 0x10000, URZ, 0xfc, !UPT ;  /* 0x000100000e0e7892 */ /* 0x000fe4000f8efcff */
[----:B-1----:R-:W-:-:S02]  /*3c50*/  UIADD3 UR6, UPT, UPT, UR6, 0x3f, URZ ;  /* 0x0000003f06067890 */ /* 0x002fc4000fffe0ff */
[----:B------:R-:W-:Y:S02]  /*3c60*/  ULOP3.LUT UR15, UR15, 0x10000, URZ, 0xfc, !UPT ;  /* 0x000100000f0f7892 */ /* 0x000fe4000f8efcff */
[----:B------:R-:W-:Y:S01]  /*3c70*/  USHF.R.S32.HI UR7, URZ, 0x1f, UR6 ;  /* 0x0000001fff077899 */ /* 0x000fe20008011406 */
[----:B------:R-:W-:Y:S01]  /*3c80*/  UMOV UR28, 0x0 ;  /* 0x00000000001c7882 */ /* 0x000fe20000000000 */
[----:B------:R-:W-:Y:S02]  /*3c90*/  UMOV UR29, 0x10200010 ;  /* 0x10200010001d7882 */ /* 0x000fe40000000000 */
[----:B------:R-:W-:Y:S01]  /*3ca0*/  ULEA.HI UR7, UR7, UR6, URZ, 0x6 ;  /* 0x0000000607077291 */ /* 0x000fe2000f8f30ff */
[----:B------:R-:W-:Y:S01]  /*3cb0*/  UMOV UR26, 0x0 ;  /* 0x00000000001a7882 */ /* 0x000fe20000000000 */
[----:B------:R-:W-:Y:S02]  /*3cc0*/  UMOV UR27, 0x10200010 ;  /* 0x10200010001b7882 */ /* 0x000fe40000000000 */
[----:B------:R-:W-:-:S04]  /*3cd0*/  USHF.R.S32.HI UR7, URZ, 0x6, UR7 ;  /* 0x00000006ff077899 */ /* 0x000fc80008011407 */
[----:B------:R-:W-:-:S04]  /*3ce0*/  UISETP.LT.AND UP0, UPT, UR7, 0x1, UPT ;  /* 0x000000010700788c */ /* 0x000fc8000bf01270 */
[----:B------:R-:W-:Y:S01]  /*3cf0*/  USEL UR23, UR7, 0x1, !UP0 ;  /* 0x0000000107177887 */ /* 0x000fe2000c000000 */
[----:B--2---:R-:W-:Y:S02]  /*3d00*/  R2UR UR24, R2 ;  /* 0x00000000021872ca */ /* 0x004fe400000e0000 */
[----:B------:R-:W-:-:S13]  /*3d10*/  CS2R R2, SRZ ;  /* 0x0000000000027805 */ /* 0x000fda000001ff00 */
.L_x_87:
[C---:B------:R-:W-:Y:S02]  /*3d20*/  LEA R0, R8.reuse, UR8, 0x3 ;  /* 0x0000000808007c11 */ /* 0x040fe4000f8e18ff */
[----:B------:R-:W-:Y:S02]  /*3d30*/  SHF.L.U32 R4, R3, 0x1f, RZ ;  /* 0x0000001f03047819 */ /* 0x000fe400000006ff */
[----:B------:R-:W-:Y:S02]  /*3d40*/  LEA R5, R8, UR8, 0x4 ;  /* 0x0000000808057c11 */ /* 0x000fe4000f8e20ff */
[----:B------:R-:W1:Y:S02]  /*3d50*/  SYNCS.PHASECHK.TRANS64.TRYWAIT P0, [R0+URZ+0x130], R4 ;  /* 0x00013004000075a7 */ /* 0x000e6400080011ff */
[----:B-1-34-:R-:W-:Y:S05]  /*3d60*/  @!P0 BRA `(.L_x_80) ;  /* 0x0000005c00c08947 */ /* 0x01afea0003800000 */
.L_x_180:
[----:B-1----:R-:W1:Y:S01]  /*3d70*/  LDS.128 R4, [R5+0x1c0] ;  /* 0x0001c00005047984 */ /* 0x002e620000000c00 */
[----:B------:R-:W-:Y:S02]  /*3d80*/  VIADD R0, R0, 0x140 ;  /* 0x0000014000007836 */ /* 0x000fe40000000000 */
[----:B------:R-:W-:Y:S01]  /*3d90*/  VIADD R8, R8, 0x1 ;  /* 0x0000000108087836 */ /* 0x000fe20000000000 */
[----:B------:R-:W-:Y:S01]  /*3da0*/  @!PT LDS RZ, [RZ] ;  /* 0x00000000fffff984 */ /* 0x000fe20000000800 */
[----:B------:R-:W-:Y:S01]  /*3db0*/  @!PT LDS RZ, [RZ] ;  /* 0x00000000fffff984 */ /* 0x000fe20000000800 */
[----:B------:R-:W-:Y:S01]  /*3dc0*/  @!PT LDS RZ, [RZ] ;  /* 0x00000000fffff984 */ /* 0x000fe20000000800 */
[----:B------:R-:W-:Y:S01]  /*3dd0*/  @!PT LDS RZ, [RZ] ;  /* 0x00000000fffff984 */ /* 0x000fe20000000800 */
[----:B------:R2:W-:Y:S06]  /*3de0*/  MEMBAR.ALL.CTA ;  /* 0x0000000000007992 */ /* 0x0005ec0000008000 */
[----:B--2---:R-:W2:Y:S01]  /*3df0*/  FENCE.VIEW.ASYNC.S ;  /* 0x00000000000073c6 */ /* 0x004ea20000000000 */
[----:B------:R-:W-:-:S04]  /*3e00*/  PRMT R0, RZ, 0x654, R0 ;  /* 0x00000654ff007816 */ /* 0x000fc80000000000 */
[----:B--2---:R2:W-:Y:S01]  /*3e10*/  SYNCS.ARRIVE.TRANS64.RED.A1T0 RZ, [R0+URZ], RZ ;  /* 0x000000ff00ff79a7 */ /* 0x0045e200081004ff */
[----:B-1----:R-:W-:Y:S01]  /*3e20*/  LOP3.LUT P1, RZ, R6, 0x1, RZ, 0xc0, !PT ;  /* 0x0000000106ff7812 */ /* 0x002fe2000782c0ff */
[----:B--2---:R-:W-:-:S12]  /*3e30*/  BRA.U UP2, `(.L_x_81) ;  /* 0x0000000102e07547 */ /* 0x004fd8000b800000 */
[----:B------:R-:W1:Y:S01]  /*3e40*/  LDCU UR6, c[0x0][0x38c] ;  /* 0x00007180ff0677ac */ /* 0x000e620008000800 */
[----:B------:R-:W-:Y:S02]  /*3e50*/  PLOP3.LUT P2, PT, PT, PT, PT, 0x80, 0x8 ;  /* 0x000000000008781c */ /* 0x000fe40003f4f070 */
[----:B------:R-:W-:Y:S01]  /*3e60*/  SHF.L.U32 R4, R9, 0x1f, RZ ;  /* 0x0000001f09047819 */ /* 0x000fe200000006ff */
[----:B------:R-:W-:Y:S02]  /*3e70*/  ULEA UR10, UR22, UR8, 0x3 ;  /* 0x00000008160a7291 */ /* 0x000fe4000f8e18ff */
[----:B------:R-:W-:Y:S02]  /*3e80*/  ULEA UR11, UR22, UR24, 0x7 ;  /* 0x00000018160b7291 */ /* 0x000fe4000f8e38ff */
[----:B-1----:R-:W-:-:S06]  /*3e90*/  UISETP.GE.AND UP0, UPT, UR6, 0x1, UPT ;  /* 0x000000010600788c */ /* 0x002fcc000bf06270 */
[----:B------:R-:W-:-:S05]  /*3ea0*/  PLOP3.LUT P0, PT, PT, PT, UP0, 0x80, 0x8 ;  /* 0x000000000008781c */ /* 0x000fca0003f0f008 */
[----:B------:R-:W-:-:S08]  /*3eb0*/  @UP0 ULEA UR6, UR21, UR8, 0x3 ;  /* 0x0000000815060291 */ /* 0x000fd0000f8e18ff */
[----:B------:R-:W-:-:S04]  /*3ec0*/  @P0 SHF.L.U32 R0, R2, 0x1f, RZ ;  /* 0x0000001f02000819 */ /* 0x000fc800000006ff */
[----:B------:R1:W2:Y:S01]  /*3ed0*/  @P0 SYNCS.PHASECHK.TRANS64.TRYWAIT P2, [UR6], R0 ;  /* 0x00000000ff0005a7 */ /* 0x0002a20008041106 */
[----:B------:R-:W3:Y:S02]  /*3ee0*/  SYNCS.PHASECHK.TRANS64.TRYWAIT P0, [UR10+0x170], R4 ;  /* 0x00017004ff0075a7 */ /* 0x000ee4000800110a */
[----:B-123--:R-:W-:Y:S05]  /*3ef0*/  @!P0 BRA `(.L_x_82) ;  /* 0x0000005c00708947 */ /* 0x00efea0003800000 */
.L_x_182:
[----:B------:R-:W-:Y:S01]  /*3f00*/  UMOV UR19, UR20 ;  /* 0x0000001400137c82 */ /* 0x000fe20008000000 */
[----:B------:R-:W-:Y:S05]  /*3f10*/  BRA.U !UP0, `(.L_x_83) ;  /* 0x0000000108987547 */ /* 0x000fea000b800000 */
[----:B------:R-:W-:Y:S02]  /*3f20*/  UIADD3 UR19, UPT, UPT, UR23, UR20, URZ ;  /* 0x0000001417137290 */ /* 0x000fe4000fffe0ff */
[----:B------:R-:W-:Y:S01]  /*3f30*/  UPLOP3.LUT UP3, UPT, UPT, UPT, UPT, 0x40, 0x4 ;  /* 0x000000000004789c */ /* 0x000fe20003f6e870 */
[----:B------:R-:W-:Y:S01]  /*3f40*/  UMOV UR18, UR7 ;  /* 0x0000000700127c82 */ /* 0x000fe20008000000 */
[----:B------:R-:W-:-:S09]  /*3f50*/  UMOV UR17, UR21 ;  /* 0x0000001500117c82 */ /* 0x000fd20008000000 */
.L_x_86:
[----:B--2---:R-:W-:Y:S01]  /*3f60*/  ULEA UR9, UR17, UR8, 0x3 ;  /* 0x0000000811097291 */ /* 0x004fe2000f8e18ff */
[----:B---3--:R-:W-:Y:S11]  /*3f70*/  @P2 BRA `(.L_x_84) ;  /* 0x00000000000c2947 */ /* 0x008ff60003800000 */
[----:B-1----:R-:W-:Y:S04]  /*3f80*/  SHF.L.U32 R4, R2, 0x1f, RZ ;  /* 0x0000001f02047819 */ /* 0x002fe800000006ff */
[----:B------:R-:W1:Y:S02]  /*3f90*/  SYNCS.PHASECHK.TRANS64.TRYWAIT P0, [UR9], R4 ;  /* 0x00000004ff0075a7 */ /* 0x000e640008001109 */
[----:B-1----:R-:W-:Y:S05]  /*3fa0*/  @!P0 BRA `(.L_x_85) ;  /* 0x0000005c005c8947 */ /* 0x002fea0003800000 */
.L_x_84:
[----:B------:R-:W-:Y:S01]  /*3fb0*/  UISETP.NE.AND UP0, UPT, UR18, 0x1, UPT ;  /* 0x000000011200788c */ /* 0x000fe2000bf05270 */
[----:B------:R-:W-:Y:S01]  /*3fc0*/  PLOP3.LUT P2, PT, PT, PT, PT, 0x80, 0x8 ;  /* 0x000000000008781c */ /* 0x000fe20003f4f070 */
[----:B------:R-:W-:Y:S02]  /*3fd0*/  UIADD3 UR21, UPT, UPT, UR17, 0x1, URZ ;  /* 0x0000000111157890 */ /* 0x000fe4000fffe0ff */
[----:B------:R-:W-:Y:S02]  /*3fe0*/  ULEA UR30, UR17, UR15, 0x8 ;  /* 0x0000000f111e7291 */ /* 0x000fe4000f8e40ff */
[----:B------:R-:W-:Y:S01]  /*3ff0*/  UISETP.NE.AND UP1, UPT, UR21, 0x10, UPT ;  /* 0x000000101500788c */ /* 0x000fe2000bf25270 */
[----:B------:R-:W-:Y:S01]  /*4000*/  PLOP3.LUT P0, PT, PT, PT, UP0, 0x80, 0x8 ;  /* 0x000000000008781c */ /* 0x000fe20003f0f008 */
[----:B------:R-:W-:Y:S02]  /*4010*/  ULEA UR32, UR17, UR14, 0x9 ;  /* 0x0000000e11207291 */ /* 0x000fe4000f8e48ff */
[----:B------:R-:W-:Y:S02]  /*4020*/  USEL UR16, URZ, 0x1, UP1 ;  /* 0x00000001ff107887 */ /* 0x000fe40008800000 */
[----:B------:R-:W-:Y:S02]  /*4030*/  USEL UR21, UR21, URZ, UP1 ;  /* 0x000000ff15157287 */ /* 0x000fe40008800000 */
[----:B------:R-:W-:Y:S02]  /*4040*/  UIADD3 UR36, UPT, UPT, UR30, 0x2, URZ ;  /* 0x000000021e247890 */ /* 0x000fe4000fffe0ff */
[----:B------:R-:W-:Y:S01]  /*4050*/  @UP0 ULEA UR6, UR21, UR8, 0x3 ;  /* 0x0000000815060291 */ /* 0x000fe2000f8e18ff */
[----:B------:R-:W-:Y:S01]  /*4060*/  LOP3.LUT R2, R2, UR16, RZ, 0x3c, !PT ;  /* 0x0000001002027c12 */ /* 0x000fe2000f8e3cff */
[----:B------:R-:W-:Y:S02]  /*4070*/  UIADD3 UR34, UPT, UPT, UR32, 0x2, URZ ;  /* 0x0000000220227890 */ /* 0x000fe4000fffe0ff */
[----:B------:R-:W-:Y:S01]  /*4080*/  UIADD3 UR9, UPT, UPT, UR9, 0x80, URZ ;  /* 0x0000008009097890 */ /* 0x000fe2000fffe0ff */
[----:B-1----:R-:W-:Y:S01]  /*4090*/  @P0 SHF.L.U32 R0, R2, 0x1f, RZ ;  /* 0x0000001f02000819 */ /* 0x002fe200000006ff */
[----:B------:R-:W-:Y:S01]  /*40a0*/  UMOV UR31, 0x80004020 ;  /* 0x80004020001f7882 */ /* 0x000fe20000000000 */
[----:B------:R-:W-:Y:S01]  /*40b0*/  UMOV UR33, 0x80004020 ;  /* 0x8000402000217882 */ /* 0x000fe20000000000 */
[----:B------:R-:W-:Y:S01]  /*40c0*/  UMOV UR37, 0x80004020 ;  /* 0x8000402000257882 */ /* 0x000fe20000000000 */
[----:B------:R2:W3:Y:S01]  /*40d0*/  @P0 SYNCS.PHASECHK.TRANS64.TRYWAIT P2, [UR6], R0 ;  /* 0x00000000ff0005a7 */ /* 0x0004e20008041106 */
[----:B------:R-:W-:Y:S01]  /*40e0*/  UIADD3 UR20, UPT, UPT, UR20, 0x1, URZ ;  /* 0x0000000114147890 */ /* 0x000fe2000fffe0ff */
[----:B------:R2:W-:Y:S01]  /*40f0*/  UTCQMMA.2CTA gdesc[UR32], gdesc[UR30], tmem[UR11], tmem[UR28], idesc[UR29], UP3 ;  /* 0x00ff1c1e200075ea */ /* 0x0005e20009a0030b */
[----:B------:R-:W-:Y:S02]  /*4100*/  UIADD3 UR18, UPT, UPT, UR18, -0x1, URZ ;  /* 0xffffffff12127890 */ /* 0x000fe4000fffe0ff */
[----:B------:R-:W-:Y:S02]  /*4110*/  UISETP.NE.AND UP0, UPT, UR20, UR19, UPT ;  /* 0x000000131400728c */ /* 0x000fe4000bf05270 */
[----:B------:R-:W-:Y:S01]  /*4120*/  UPLOP3.LUT UP3, UPT, UPT, UPT, UPT, 0x80, 0x8 ;  /* 0x000000000008789c */ /* 0x000fe20003f6f070 */
[----:B------:R-:W-:Y:S01]  /*4130*/  UMOV UR35, 0x80004020 ;  /* 0x8000402000237882 */ /* 0x000fe20000000000 */
[----:B------:R-:W-:Y:S01]  /*4140*/  UMOV UR17, UR21 ;  /* 0x0000001500117c82 */ /* 0x000fe20008000000 */
[----:B------:R2:W-:Y:S01]  /*4150*/  UTCQMMA.2CTA gdesc[UR34], gdesc[UR36], tmem[UR11], tmem[UR26], idesc[UR27], UPT ;  /* 0x00ff1a24220075ea */ /* 0x0005e2000ba0030b */
[----:B------:R2:W-:Y:S03]  /*4160*/  UTCBAR.2CTA.MULTICAST [UR9], URZ, UR13 ;  /* 0x000000ff090073e9 */ /* 0x0005e6000820080d */
[----:B------:R-:W-:Y:S05]  /*4170*/  BRA.U UP0, `(.L_x_86) ;  /* 0xfffffffd00787547 */ /* 0x000fea000b83ffff */
.L_x_83:
[----:B------:R-:W-:Y:S01]  /*4180*/  UIADD3 UR10, UPT, UPT, UR10, 0x150, URZ ;  /* 0x000001500a0a7890 */ /* 0x000fe2000fffe0ff */
[----:B------:R-:W-:-:S08]  /*4190*/  UMOV UR20, UR19 ;  /* 0x0000001300147c82 */ /* 0x000fd00008000000 */
[----:B------:R4:W-:Y:S01]  /*41a0*/  UTCBAR.2CTA.MULTICAST [UR10], URZ, UR12 ;  /* 0x000000ff0a0073e9 */ /* 0x0009e2000820080c */
[----:B------:R-:W-:Y:S02]  /*41b0*/  NOP ;  /* 0x0000000000007918 */ /* 0x000fe40000000000 */
.L_x_81:
[----:B------:R-:W-:Y:S01]  /*41c0*/  UIADD3 UR22, UPT, UPT, UR22, 0x1, URZ ;  /* 0x0000000116167890 */ /* 0x000fe2000fffe0ff */
[----:B------:R-:W-:-:S03]  /*41d0*/  ISETP.NE.AND P0, PT, R8, 0x2, PT ;  /* 0x000000020800780c */ /* 0x000fc60003f05270 */
[----:B------:R-:W-:Y:S01]  /*41e0*/  UISETP.NE.AND UP0, UPT, UR22, 0x4, UPT ;  /* 0x000000041600788c */ /* 0x000fe2000bf05270 */
[----:B-12---:R-:W-:Y:S02]  /*41f0*/  SEL R0, RZ, 0x1, P0 ;  /* 0x00000001ff007807 */ /* 0x006fe40000000000 */
[----:B------:R-:W-:Y:S01]  /*4200*/  SEL R8, R8, RZ, P0 ;  /* 0x000000ff08087207 */ /* 0x000fe20000000000 */
[----:B------:R-:W-:Y:S01]  /*4210*/  USEL UR6, URZ, 0x1, UP0 ;  /* 0x00000001ff067887 */ /* 0x000fe20008000000 */
[----:B------:R-:W-:Y:S01]  /*4220*/  LOP3.LUT R3, R3, R0, RZ, 0x3c, !PT ;  /* 0x0000000003037212 */ /* 0x000fe200078e3cff */
[----:B------:R-:W-:-:S04]  /*4230*/  USEL UR22, UR22, URZ, UP0 ;  /* 0x000000ff16167287 */ /* 0x000fc80008000000 */
[----:B------:R-:W-:Y:S01]  /*4240*/  LOP3.LUT R9, R9, UR6, RZ, 0x3c, !PT ;  /* 0x0000000609097c12 */ /* 0x000fe2000f8e3cff */
[----:B------:R-:W-:Y:S07]  /*4250*/  @P1 BRA `(.L_x_87) ;  /* 0xfffffff800b01947 */ /* 0x000fee000383ffff */
[----:B------:R-:W1:Y:S01]  /*4260*/  S2UR UR6, SR_CgaCtaId ;  /* 0x00000000000679c3 */ /* 0x000e620000008800 */
[----:B------:R-:W-:Y:S01]  /*4270*/  ELECT P0, URZ, PT ;  /* 0x0000000000ff782f */ /* 0x000fe20003800000 */
[----:B------:R-:W-:Y:S01]  /*4280*/  HFMA2 R0, -RZ, RZ, 0, 5.9604644775390625e-08 ;  /* 0x00000001ff007431 */ /* 0x000fe200000001ff */
[----:B------:R-:W-:-:S05]  /*4290*/  UMOV UR7, 0x40 ;  /* 0x0000004000077882 */ /* 0x000fca0000000000 */
[----:B------:R-:W-:Y:S01]  /*42a0*/  UVIRTCOUNT.DEALLOC.SMPOOL 0x80 ;  /* 0x000000800000784c */ /* 0x000fe20000000000 */
[----:B------:R-:W-:Y:S02]  /*42b0*/  UISETP.NE.AND UP0, UPT, UR5, URZ, UPT ;  /* 0x000000ff0500728c */ /* 0x000fe4000bf05270 */
[----:B-1----:R-:W-:-:S09]  /*42c0*/  ULEA UR6, UR6, UR7, 0x18 ;  /* 0x0000000706067291 */ /* 0x002fd2000f8ec0ff */
[----:B------:R1:W-:Y:S01]  /*42d0*/  @P0 STS.U8 [UR6+0x1c], R0 ;  /* 0x00001c00ff000988 */ /* 0x0003e20008000006 */
[----:B------:R-:W-:Y:S05]  /*42e0*/  BRA.U UP0, `(.L_x_88) ;  /* 0x0000000100a07547 */ /* 0x000fea000b800000 */
[----:B------:R-:W-:Y:S01]  /*42f0*/  UIADD3 UR5, UPT, UPT, UR8, 0x170, URZ ;  /* 0x0000017008057890 */ /* 0x000fe2000fffe0ff */
[----:B------:R-:W-:-:S03]  /*4300*/  SHF.L.U32 R2, R9, 0x1f, RZ ;  /* 0x0000001f09027819 */ /* 0x000fc600000006ff */
[----:B------:R-:W-:-:S09]  /*4310*/  ULEA UR7, UR22, UR5, 0x3 ;  /* 0x0000000516077291 */ /* 0x000fd2000f8e18ff */
[----:B------:R-:W2:Y:S02]  /*4320*/  SYNCS.PHASECHK.TRANS64.TRYWAIT P0, [UR7], R2 ;  /* 0x00000002ff0075a7 */ /* 0x000ea40008001107 */
[----:B--2---:R-:W-:Y:S05]  /*4330*/  @!P0 BRA `(.L_x_89) ;  /* 0x0000005800908947 */ /* 0x004fea0003800000 */
.L_x_185:
[----:B------:R-:W-:-:S04]  /*4340*/  UIADD3 UR9, UPT, UPT, UR22, 0x1, URZ ;  /* 0x0000000116097890 */ /* 0x000fc8000fffe0ff */
[----:B------:R-:W-:-:S04]  /*4350*/  UISETP.NE.AND UP1, UPT, UR9, 0x4, UPT ;  /* 0x000000040900788c */ /* 0x000fc8000bf25270 */
[----:B----4-:R-:W-:Y:S02]  /*4360*/  USEL UR10, URZ, 0x1, UP1 ;  /* 0x00000001ff0a7887 */ /* 0x010fe40008800000 */
[----:B------:R-:W-:-:S04]  /*4370*/  USEL UR9, UR9, URZ, UP1 ;  /* 0x000000ff09097287 */ /* 0x000fc80008800000 */
[----:B------:R-:W-:Y:S01]  /*4380*/  ULEA UR7, UR9, UR5, 0x3 ;  /* 0x0000000509077291 */ /* 0x000fe2000f8e18ff */
[----:B-1----:R-:W-:-:S04]  /*4390*/  LOP3.LUT R2, R9, UR10, RZ, 0x3c, !PT ;  /* 0x0000000a09027c12 */ /* 0x002fc8000f8e3cff */
[----:B------:R-:W-:-:S04]  /*43a0*/  SHF.L.U32 R3, R2, 0x1f, RZ ;  /* 0x0000001f02037819 */ /* 0x000fc800000006ff */
[----:B------:R-:W1:Y:S02]  /*43b0*/  SYNCS.PHASECHK.TRANS64.TRYWAIT P0, [UR7], R3 ;  /* 0x00000003ff0075a7 */ /* 0x000e640008001107 */
[----:B-1----:R-:W-:Y:S05]  /*43c0*/  @!P0 BRA `(.L_x_90) ;  /* 0x0000005800848947 */ /* 0x002fea0003800000 */
.L_x_187:
        /* <DEDUP_REMOVED lines=9> */
.L_x_189:
[----:B------:R-:W-:-:S04]  /*4460*/  UIADD3 UR9, UPT, UPT, UR9, 0x1, URZ ;  /* 0x0000000109097890 */ /* 0x000fc8000fffe0ff */
[----:B------:R-:W-:-:S04]  /*4470*/  UISETP.NE.AND UP1, UPT, UR9, 0x4, UPT ;  /* 0x000000040900788c */ /* 0x000fc8000bf25270 */
[----:B------:R-:W-:Y:S02]  /*4480*/  USEL UR7, URZ, 0x1, UP1 ;  /* 0x00000001ff077887 */ /* 0x000fe40008800000 */
[----:B------:R-:W-:-:S04]  /*4490*/  USEL UR9, UR9, URZ, UP1 ;  /* 0x000000ff09097287 */ /* 0x000fc80008800000 */
[----:B------:R-:W-:Y:S01]  /*44a0*/  ULEA UR9, UR9, UR5, 0x3 ;  /* 0x0000000509097291 */ /* 0x000fe2000f8e18ff */
[----:B------:R-:W-:-:S04]  /*44b0*/  LOP3.LUT R2, R2, UR7, RZ, 0x3c, !PT ;  /* 0x0000000702027c12 */ /* 0x000fc8000f8e3cff */
[----:B------:R-:W-:Y:S01]  /*44c0*/  SHF.L.U32 R2, R2, 0x1f, RZ ;  /* 0x0000001f02027819 */ /* 0x000fe200000006ff */
[----:B-1----:R-:W-:-:S04]  /*44d0*/  IMAD.U32 R0, RZ, RZ, UR9 ;  /* 0x00000009ff007e24 */ /* 0x002fc8000f8e00ff */
[----:B------:R1:W2:Y:S03]  /*44e0*/  SYNCS.PHASECHK.TRANS64.TRYWAIT P0, [R0+URZ], R2 ;  /* 0x00000002000075a7 */ /* 0x0002a600080011ff */
[----:B--2---:R-:W-:Y:S05]  /*44f0*/  @!P0 NANOSLEEP.SYNCS 0x989680 ;  /* 0x009896800000895d */ /* 0x004fea0003900000 */
[----:B------:R-:W2:Y:S02]  /*4500*/  @!P0 SYNCS.PHASECHK.TRANS64 P0, [R0+URZ], R2 ;  /* 0x00000002000085a7 */ /* 0x000ea400080010ff */
[----:B--2---:R-:W-:Y:S05]  /*4510*/  @P0 BRA `(.L_x_92) ;  /* 0x0000000000200947 */ /* 0x004fea0003800000 */
.L_x_93:
[----:B--2---:R2:W4:Y:S02]  /*4520*/  SYNCS.PHASECHK.TRANS64.TRYWAIT P0, [R0+URZ], R2 ;  /* 0x00000002000075a7 */ /* 0x00452400080011ff */
[----:B----4-:R-:W-:Y:S05]  /*4530*/  @!P0 NANOSLEEP.SYNCS 0x989680 ;  /* 0x009896800000895d */ /* 0x010fea0003900000 */
[----:B------:R-:W4:Y:S02]  /*4540*/  @!P0 SYNCS.PHASECHK.TRANS64 P0, [R0+URZ], R2 ;  /* 0x00000002000085a7 */ /* 0x000f2400080010ff */
[----:B----4-:R-:W-:Y:S05]  /*4550*/  @!P0 BRA `(.L_x_93) ;  /* 0xfffffffc00f08947 */ /* 0x010fea000383ffff */
[----:B------:R-:W-:Y:S05]  /*4560*/  BRA `(.L_x_92) ;  /* 0x00000000000c7947 */ /* 0x000fea0003800000 */
.L_x_88:
[----:B------:R-:W-:-:S04]  /*4570*/  UIADD3 UR5, UPT, UPT, UR8, 0x1b0, URZ ;  /* 0x000001b008057890 */ /* 0x000fc8000fffe0ff */
[----:B------:R-:W-:-:S09]  /*4580*/  UPRMT UR5, UR4, 0x654, UR5 ;  /* 0x0000065404057896 */ /* 0x000fd20008000005 */
[----:B------:R-:W-:Y:S03]  /*4590*/  SYNCS.ARRIVE.TRANS64.RED.A1T0 RZ, [UR5], RZ ;  /* 0x000000ffffff79a7 */ /* 0x000fe60008100405 */
.L_x_92:
[----:B-12---:R-:W-:Y:S01]  /*45a0*/  SHF.L.U32 R2, RZ, 0x1f, RZ ;  /* 0x0000001fff027819 */ /* 0x006fe200000006ff */
[----:B------:R-:W-:Y:S01]  /*45b0*/  UIADD3 UR5, UPT, UPT, UR8, 0x1b0, URZ ;  /* 0x000001b008057890 */ /* 0x000fe2000fffe0ff */
[----:B------:R-:W-:Y:S02]  /*45c0*/  PLOP3.LUT P0, PT, PT, PT, UP0, 0x80, 0x8 ;  /* 0x000000000008781c */ /* 0x000fe40003f0f008 */
[----:B------:R-:W1:Y:S02]  /*45d0*/  SYNCS.PHASECHK.TRANS64.TRYWAIT P1, [UR8+0x1b0], R2 ;  /* 0x0001b002ff0075a7 */ /* 0x000e640008021108 */
[----:B-1----:R-:W-:Y:S09]  /*45e0*/  @!P1 BRA `(.L_x_94) ;  /* 0x00000058002c9947 */ /* 0x002ff20003800000 */
.L_x_191:
[----:B------:R-:W-:Y:S01]  /*45f0*/  @!UP0 UPRMT UR5, UR4, 0x654, UR5 ;  /* 0x0000065404058896 */ /* 0x000fe20008000005 */
[----:B------:R-:W-:Y:S02]  /*4600*/  UMOV UR8, 0xffff ;  /* 0x0000ffff00087882 */ /* 0x000fe40000000000 */
[----:B------:R-:W-:-:S06]  /*4610*/  UMOV UR4, 0x1 ;  /* 0x0000000100047882 */ /* 0x000fcc0000000000 */
[----:B------:R-:W-:Y:S01]  /*4620*/  @!P0 SYNCS.ARRIVE.TRANS64.RED.A1T0 RZ, [UR5], RZ ;  /* 0x000000ffffff89a7 */ /* 0x000fe20008100405 */
[----:B------:R-:W-:Y:S01]  /*4630*/  NOP ;  /* 0x0000000000007918 */ /* 0x000fe20000000000 */
[----:B-1----:R-:W1:Y:S01]  /*4640*/  LDS R0, [UR6+0x14] ;  /* 0x00001406ff007984 */ /* 0x002e620008000800 */
[----:B------:R-:W-:-:S04]  /*4650*/  ULOP3.LUT UR5, UR24, 0xffff, URZ, 0xc0, !UPT ;  /* 0x0000ffff18057892 */ /* 0x000fc8000f8ec0ff */
[----:B------:R-:W-:-:S04]  /*4660*/  USHF.R.U32.HI UR5, URZ, 0x5, UR5 ;  /* 0x00000005ff057899 */ /* 0x000fc80008011605 */
[----:B------:R-:W-:Y:S02]  /*4670*/  USHF.L.U32 UR8, UR8, UR5, URZ ;  /* 0x0000000508087299 */ /* 0x000fe400080006ff */
[----:B------:R-:W-:-:S04]  /*4680*/  USHF.L.U32 UR4, UR4, UR5, URZ ;  /* 0x0000000504047299 */ /* 0x000fc800080006ff */
[----:B-1----:R-:W-:-:S04]  /*4690*/  LOP3.LUT R0, R0, UR8, RZ, 0xc0, !PT ;  /* 0x0000000800007c12 */ /* 0x002fc8000f8ec0ff */
[----:B------:R-:W-:-:S13]  /*46a0*/  ISETP.NE.AND P0, PT, R0, UR8, PT ;  /* 0x0000000800007c0c */ /* 0x000fda000bf05270 */
[----:B------:R-:W-:Y:S05]  /*46b0*/  @P0 BRA `(.L_x_95) ;  /* 0x0000000000580947 */ /* 0x000fea0003800000 */
[----:B------:R-:W1:Y:S02]  /*46c0*/  LDS R0, [UR6+0x18] ;  /* 0x00001806ff007984 */ /* 0x000e640008000800 */
[----:B-1----:R-:W-:-:S04]  /*46d0*/  LOP3.LUT R0, R0, UR4, RZ, 0xc0, !PT ;  /* 0x0000000400007c12 */ /* 0x002fc8000f8ec0ff */
[----:B------:R-:W-:-:S13]  /*46e0*/  ISETP.NE.AND P0, PT, R0, UR4, PT ;  /* 0x0000000400007c0c */ /* 0x000fda000bf05270 */
[----:B------:R-:W-:Y:S05]  /*46f0*/  @P0 BRA `(.L_x_96) ;  /* 0x00000000003c0947 */ /* 0x000fea0003800000 */
[----:B------:R-:W1:Y:S01]  /*4700*/  S2R R2, SR_LANEID ;  /* 0x0000000000027919 */ /* 0x000e620000000000 */
[----:B------:R-:W-:Y:S01]  /*4710*/  ULOP3.LUT UR8, URZ, UR8, URZ, 0x33, !UPT ;  /* 0x00000008ff087292 */ /* 0x000fe2000f8e33ff */
[----:B------:R-:W-:Y:S02]  /*4720*/  VOTEU.ANY UR7, UPT, PT ;  /* 0x0000000000077886 */ /* 0x000fe400038e0100 */
[----:B------:R-:W-:-:S03]  /*4730*/  UFLO.U32 UR7, UR7 ;  /* 0x00000007000772bd */ /* 0x000fc600080e0000 */
[----:B------:R-:W-:-:S04]  /*4740*/  IMAD.U32 R0, RZ, RZ, UR8 ;  /* 0x00000008ff007e24 */ /* 0x000fc8000f8e00ff */
[----:B------:R2:W3:Y:S02]  /*4750*/  REDUX UR5, R0 ;  /* 0x00000000000573c4 */ /* 0x0004e40000000000 */
[----:B------:R1:W-:Y:S02]  /*4760*/  UTCATOMSWS.AND URZ, UR8 ;  /* 0x0000000800ff79e3 */ /* 0x0003e40008000000 */
[----:B-1----:R-:W-:Y:S02]  /*4770*/  ISETP.EQ.U32.AND P0, PT, R2, UR7, PT ;  /* 0x0000000702007c0c */ /* 0x002fe4000bf02070 */
[----:B--2---:R-:W-:Y:S02]  /*4780*/  LOP3.LUT R0, RZ, UR4, RZ, 0x33, !PT ;  /* 0x00000004ff007c12 */ /* 0x004fe4000f8e33ff */
[----:B---3--:R-:W-:Y:S02]  /*4790*/  MOV R2, UR5 ;  /* 0x0000000500027c02 */ /* 0x008fe40008000f00 */
[----:B------:R-:W1:Y:S07]  /*47a0*/  REDUX UR4, R0 ;  /* 0x00000000000473c4 */ /* 0x000e6e0000000000 */
[----:B------:R2:W-:Y:S01]  /*47b0*/  @P0 ATOMS.AND RZ, [UR6+0x14], R2 ;  /* 0x00001402ffff098c */ /* 0x0005e2000a800006 */
[----:B-1----:R-:W-:-:S05]  /*47c0*/  IMAD.U32 R0, RZ, RZ, UR4 ;  /* 0x00000004ff007e24 */ /* 0x002fca000f8e00ff */
[----:B------:R2:W-:Y:S01]  /*47d0*/  @P0 ATOMS.AND RZ, [UR6+0x18], R0 ;  /* 0x00001800ffff098c */ /* 0x0005e2000a800006 */
[----:B------:R-:W-:Y:S05]  /*47e0*/  BRA `(.L_x_97) ;  /* 0x0000000000147947 */ /* 0x000fea0003800000 */
.L_x_96:
[----:B------:R-:W-:Y:S02]  /*47f0*/  MOV R2, 0x4810 ;  /* 0x0000481000027802 */ /* 0x000fe40000000f00 */
[----:B---345:R-:W-:Y:S05]  /*4800*/  CALL.REL.NOINC `($__internal_0_$__cuda_sm10x_tcgen05_guardrail_trap_col_being_dealloced_not_returned_by_alloc) ;  /* 0x0000005800807944 */ /* 0x038fea0003c00000 */
[----:B------:R-:W-:Y:S05]  /*4810*/  BRA `(.L_x_97) ;  /* 0x0000000000087947 */ /* 0x000fea0003800000 */
.L_x_95:
[----:B------:R-:W-:Y:S02]  /*4820*/  MOV R2, 0x4840 ;  /* 0x0000484000027802 */ /* 0x000fe40000000f00 */
[----:B---345:R-:W-:Y:S05]  /*4830*/  CALL.REL.NOINC `($__internal_2_$__cuda_sm10x_tcgen05_guardrail_trap_unallocated_columns_being_dealloced) ;  /* 0x00000058008c7944 */ /* 0x038fea0003c00000 */
.L_x_97:
[----:B------:R-:W-:Y:S01]  /*4840*/  NOP ;  /* 0x0000000000007918 */ /* 0x000fe20000000000 */
[----:B----4-:R-:W-:Y:S05]  /*4850*/  EXIT ;  /* 0x000000000000794d */ /* 0x010fea0003800000 */
.L_x_68:
[----:B------:R-:W-:-:S09]  /*4860*/  UISETP.NE.OR UP5, UPT, UR10, 0x3, !UP5 ;  /* 0x000000030a00788c */ /* 0x000fd2000efa5670 */
[----:B------:R-:W-:Y:S05]  /*4870*/  BRA.U UP5, `(.L_x_98) ;  /* 0x0000000d053c7547 */ /* 0x000fea000b800000 */
[----:B------:R-:W1:Y:S01]  /*4880*/  LDC R0, c[0x0][0xb30] ;  /* 0x0002cc00ff007b82 */ /* 0x000e620000000800 */
[----:B------:R-:W2:Y:S01]  /*4890*/  LDCU.64 UR8, c[0x0][0x888] ;  /* 0x00011100ff0877ac */ /* 0x000ea20008000a00 */
[----:B------:R-:W-:Y:S02]  /*48a0*/  HFMA2 R27, -RZ, RZ, 0, 0 ;  /* 0x00000000ff1b7431 */ /* 0x000fe400000001ff */
[----:B------:R-:W-:Y:S01]  /*48b0*/  IMAD.MOV.U32 R29, RZ, RZ, 0x1 ;  /* 0x00000001ff1d7424 */ /* 0x000fe200078e00ff */
[----:B------:R-:W-:Y:S01]  /*48c0*/  MOV R25, 0x2000 ;  /* 0x0000200000197802 */ /* 0x000fe20000000f00 */
[----:B------:R-:W3:Y:S01]  /*48d0*/  LDCU.64 UR4, c[0x0][0x890] ;  /* 0x00011200ff0477ac */ /* 0x000ee20008000a00 */
[----:B------:R-:W-:Y:S01]  /*48e0*/  IMAD.MOV.U32 R28, RZ, RZ, RZ ;  /* 0x000000ffff1c7224 */ /* 0x000fe200078e00ff */
[----:B------:R-:W4:Y:S01]  /*48f0*/  LDC R24, c[0x0][0x370] ;  /* 0x0000dc00ff187b82 */ /* 0x000f220000000800 */
[----:B------:R-:W-:Y:S01]  /*4900*/  UMOV UR6, 0x400 ;  /* 0x0000040000067882 */ /* 0x000fe20000000000 */
[----:B------:R-:W-:-:S02]  /*4910*/  UPLOP3.LUT UP1, UPT, UPT, UPT, UPT, 0x40, 0x4 ;  /* 0x000000000004789c */ /* 0x000fc40003f2e870 */
[----:B------:R-:W-:-:S04]  /*4920*/  ULEA UR6, UR37, UR6, 0x18 ;  /* 0x0000000625067291 */ /* 0x000fc8000f8ec0ff */
[----:B------:R-:W4:Y:S01]  /*4930*/  LDC R3, c[0x0][0xb0c] ;  /* 0x0002c300ff037b82 */ /* 0x000f220000000800 */
[----:B------:R-:W-:Y:S02]  /*4940*/  UIADD3 UR13, UPT, UPT, UR6, 0x108, URZ ;  /* 0x00000108060d7890 */ /* 0x000fe4000fffe0ff */
[----:B--2---:R-:W-:Y:S02]  /*4950*/  UISETP.NE.U32.AND UP2, UPT, UR8, URZ, UPT ;  /* 0x000000ff0800728c */ /* 0x004fe4000bf45070 */
[----:B------:R-:W-:Y:S02]  /*4960*/  UIADD3 UR17, UPT, UPT, UR6, 0x100, URZ ;  /* 0x0000010006117890 */ /* 0x000fe4000fffe0ff */
[----:B---3--:R-:W-:Y:S01]  /*4970*/  UISETP.NE.U32.AND UP3, UPT, UR4, URZ, UPT ;  /* 0x000000ff0400728c */ /* 0x008fe2000bf65070 */
[----:B------:R-:W2:Y:S01]  /*4980*/  LDC R18, c[0x0][0xb20] ;  /* 0x0002c800ff127b82 */ /* 0x000ea20000000800 */
[----:B-1----:R-:W-:Y:S01]  /*4990*/  ISETP.NE.AND P1, PT, R0, 0x1, PT ;  /* 0x000000010000780c */ /* 0x002fe20003f25270 */
[----:B------:R-:W-:-:S02]  /*49a0*/  UISETP.NE.AND.EX UP2, UPT, UR9, URZ, UPT, UP2 ;  /* 0x000000ff0900728c */ /* 0x000fc4000bf45320 */
[----:B------:R-:W-:Y:S02]  /*49b0*/  UPRMT UR13, UR37, 0x654, UR13 ;  /* 0x00000654250d7896 */ /* 0x000fe4000800000d */
[----:B------:R-:W-:Y:S02]  /*49c0*/  UISETP.NE.AND.EX UP3, UPT, UR5, URZ, UPT, UP3 ;  /* 0x000000ff0500728c */ /* 0x000fe4000bf65330 */
[----:B------:R-:W1:Y:S08]  /*49d0*/  LDC.64 R30, c[0x0][0x348] ;  /* 0x0000d200ff1e7b82 */ /* 0x000e700000000a00 */
[----:B------:R-:W3:Y:S08]  /*49e0*/  LDC.64 R16, c[0x0][0xb10] ;  /* 0x0002c400ff107b82 */ /* 0x000ef00000000a00 */
[----:B------:R-:W1:Y:S08]  /*49f0*/  LDC.64 R6, c[0x0][0xb18] ;  /* 0x0002c600ff067b82 */ /* 0x000e700000000a00 */
[----:B------:R-:W1:Y:S08]  /*4a00*/  LDC.64 R4, c[0x0][0xb28] ;  /* 0x0002ca00ff047b82 */ /* 0x000e700000000a00 */
[----:B--2-4-:R-:W1:Y:S02]  /*4a10*/  LDC R19, c[0x0][0x374] ;  /* 0x0000dd00ff137b82 */ /* 0x014e640000000800 */
.L_x_107:
[C---:B------:R-:W-:Y:S02]  /*4a20*/  LEA R0, R28.reuse, UR6, 0x3 ;  /* 0x000000061c007c11 */ /* 0x040fe4000f8e18ff */
[----:B------:R-:W-:Y:S02]  /*4a30*/  SHF.L.U32 R2, R27, 0x1f, RZ ;  /* 0x0000001f1b027819 */ /* 0x000fe400000006ff */
[----:B------:R-:W-:Y:S02]  /*4a40*/  LEA R20, R28, UR6, 0x4 ;  /* 0x000000061c147c11 */ /* 0x000fe4000f8e20ff */
[----:B--2---:R-:W2:Y:S02]  /*4a50*/  SYNCS.PHASECHK.TRANS64.TRYWAIT P0, [R0+URZ+0x130], R2 ;  /* 0x00013002000075a7 */ /* 0x004ea400080011ff */
[----:B--2---:R-:W-:Y:S05]  /*4a60*/  @!P0 BRA `(.L_x_99) ;  /* 0x0000005400248947 */ /* 0x004fea0003800000 */
.L_x_192:
[----:B------:R-:W-:Y:S01]  /*4a70*/  ISETP.GE.AND P0, PT, R72, 0x1, PT ;  /* 0x000000014800780c */ /* 0x000fe20003f06270 */
[----:B------:R-:W4:Y:S01]  /*4a80*/  LDS.128 R20, [R20+0x1c0] ;  /* 0x0001c00014147984 */ /* 0x000f220000000c00 */
[----:B--2---:R-:W-:Y:S01]  /*4a90*/  VIADD R0, R0, 0x140 ;  /* 0x0000014000007836 */ /* 0x004fe20000000000 */
[----:B------:R-:W-:Y:S01]  /*4aa0*/  @!PT LDS RZ, [RZ] ;  /* 0x00000000fffff984 */ /* 0x000fe20000000800 */
[----:B------:R-:W-:Y:S01]  /*4ab0*/  @!PT LDS RZ, [RZ] ;  /* 0x00000000fffff984 */ /* 0x000fe20000000800 */
[----:B------:R-:W-:Y:S01]  /*4ac0*/  @!PT LDS RZ, [RZ] ;  /* 0x00000000fffff984 */ /* 0x000fe20000000800 */
[----:B------:R-:W-:Y:S01]  /*4ad0*/  @!PT LDS RZ, [RZ] ;  /* 0x00000000fffff984 */ /* 0x000fe20000000800 */
[----:B------:R2:W-:Y:S06]  /*4ae0*/  MEMBAR.ALL.CTA ;  /* 0x0000000000007992 */ /* 0x0005ec0000008000 */
[----:B--2---:R-:W2:Y:S01]  /*4af0*/  FENCE.VIEW.ASYNC.S ;  /* 0x00000000000073c6 */ /* 0x004ea20000000000 */
[----:B------:R-:W-:Y:S04]  /*4b00*/  PRMT R0, RZ, 0x654, R0 ;  /* 0x00000654ff007816 */ /* 0x000fe80000000000 */
[----:B--2---:R2:W-:Y:S01]  /*4b10*/  SYNCS.ARRIVE.TRANS64.RED.A1T0 RZ, [R0+URZ], RZ ;  /* 0x000000ff00ff79a7 */ /* 0x0045e200081004ff */
[----:B----4-:R-:W-:Y:S11]  /*4b20*/  LOP3.LUT P3, RZ, R22, 0x1, RZ, 0xc0, !PT ;  /* 0x0000000116ff7812 */ /* 0x010ff6000786c0ff */
[----:B------:R-:W-:Y:S02]  /*4b30*/  @!UPT UIADD3 URZ, UPT, UPT, URZ, URZ, URZ ;  /* 0x000000fffffff290 */ /* 0x000fe4000fffe0ff */
[----:B------:R-:W-:Y:S02]  /*4b40*/  @P3 MOV R11, R20 ;  /* 0x00000014000b3202 */ /* 0x000fe40000000f00 */
[----:B------:R-:W-:Y:S01]  /*4b50*/  @P3 LOP3.LUT R10, R21, 0xffff, RZ, 0xc0, !PT ;  /* 0x0000ffff150a3812 */ /* 0x000fe200078ec0ff */
[----:B--2---:R-:W-:Y:S06]  /*4b60*/  @!P0 BRA `(.L_x_100) ;  /* 0x0000000000a48947 */ /* 0x004fec0003800000 */
[-C--:B-1----:R-:W-:Y:S01]  /*4b70*/  IMAD.HI.U32 R0, R19, R7.reuse, RZ ;  /* 0x0000000713007227 */ /* 0x082fe200078e00ff */
[----:B------:R-:W-:Y:S02]  /*4b80*/  ISETP.NE.AND P0, PT, R6, 0x1, PT ;  /* 0x000000010600780c */ /* 0x000fe40003f05270 */
[----:B------:R-:W-:Y:S01]  /*4b90*/  ISETP.NE.AND P2, PT, R72, 0x1, PT ;  /* 0x000000014800780c */ /* 0x000fe20003f45270 */
[----:B---3--:R-:W-:Y:S01]  /*4ba0*/  IMAD.HI.U32 R9, R24, R16, RZ ;  /* 0x0000001018097227 */ /* 0x008fe200078e00ff */
[----:B------:R-:W-:Y:S02]  /*4bb0*/  SHF.R.U32.HI R0, RZ, R18, R0 ;  /* 0x00000012ff007219 */ /* 0x000fe40000011600 */
[----:B------:R-:W-:Y:S01]  /*4bc0*/  ISETP.NE.AND P4, PT, R3, 0x1, PT ;  /* 0x000000010300780c */ /* 0x000fe20003f85270 */
[----:B------:R-:W-:Y:S01]  /*4bd0*/  IMAD.HI.U32 R13, R10, R7, RZ ;  /* 0x000000070a0d7227 */ /* 0x000fe200078e00ff */
[----:B------:R-:W-:Y:S02]  /*4be0*/  SHF.R.U32.HI R9, RZ, R17, R9 ;  /* 0x00000011ff097219 */ /* 0x000fe40000011609 */
[----:B------:R-:W-:Y:S01]  /*4bf0*/  SEL R0, R19, R0, !P0 ;  /* 0x0000000013007207 */ /* 0x000fe20004000000 */
[----:B------:R-:W-:Y:S01]  /*4c00*/  IMAD.HI.U32 R12, R11, R16, RZ ;  /* 0x000000100b0c7227 */ /* 0x000fe200078e00ff */
[----:B------:R-:W-:Y:S03]  /*4c10*/  SEL R9, R24, R9, !P4 ;  /* 0x0000000918097207 */ /* 0x000fe60006000000 */
[-C--:B------:R-:W-:Y:S01]  /*4c20*/  IMAD.HI.U32 R8, R0, R4.reuse, RZ ;  /* 0x0000000400087227 */ /* 0x080fe200078e00ff */
[----:B------:R-:W-:Y:S03]  /*4c30*/  SHF.R.U32.HI R12, RZ, R17, R12 ;  /* 0x00000011ff0c7219 */ /* 0x000fe6000001160c */
[----:B------:R-:W-:Y:S01]  /*4c40*/  IMAD.HI.U32 R2, R9, R4, RZ ;  /* 0x0000000409027227 */ /* 0x000fe200078e00ff */
[-C--:B------:R-:W-:Y:S02]  /*4c50*/  @P2 SHF.R.U32.HI R0, RZ, R5.reuse, R8 ;  /* 0x00000005ff002219 */ /* 0x080fe40000011608 */
[----:B------:R-:W-:Y:S02]  /*4c60*/  SHF.R.U32.HI R8, RZ, R18, R13 ;  /* 0x00000012ff087219 */ /* 0x000fe4000001160d */
[----:B------:R-:W-:Y:S01]  /*4c70*/  @P2 SHF.R.U32.HI R9, RZ, R5, R2 ;  /* 0x00000005ff092219 */ /* 0x000fe20000011602 */
[----:B------:R-:W-:Y:S01]  /*4c80*/  IMAD R0, R72, R0, RZ ;  /* 0x0000000048007224 */ /* 0x000fe200078e02ff */
[----:B------:R-:W-:Y:S02]  /*4c90*/  SEL R8, R10, R8, !P0 ;  /* 0x000000080a087207 */ /* 0x000fe40004000000 */
[----:B------:R-:W-:Y:S01]  /*4ca0*/  SEL R2, R11, R12, !P4 ;  /* 0x0000000c0b027207 */ /* 0x000fe20006000000 */
[----:B------:R-:W-:Y:S01]  /*4cb0*/  IMAD R12, R72, R9, RZ ;  /* 0x00000009480c7224 */ /* 0x000fe200078e02ff */
[C---:B------:R-:W-:Y:S01]  /*4cc0*/  ISETP.GE.AND P0, PT, R8.reuse, R0, PT ;  /* 0x000000000800720c */ /* 0x040fe20003f06270 */
[----:B------:R-:W-:Y:S03]  /*4cd0*/  IMAD.HI.U32 R0, R8, R4, RZ ;  /* 0x0000000408007227 */ /* 0x000fe600078e00ff */
[----:B------:R-:W-:Y:S02]  /*4ce0*/  ISETP.GE.OR P0, PT, R2, R12, P0 ;  /* 0x0000000c0200720c */ /* 0x000fe40000706670 */
[-C--:B------:R-:W-:Y:S04]  /*4cf0*/  SHF.R.U32.HI R0, RZ, R5.reuse, R0 ;  /* 0x00000005ff007219 */ /* 0x080fe80000011600 */
[----:B------:R-:W-:Y:S05]  /*4d00*/  SEL R13, R8, R0, !P2 ;  /* 0x00000000080d7207 */ /* 0x000fea0005000000 */
[----:B------:R-:W-:Y:S02]  /*4d10*/  IMAD.MOV R12, RZ, RZ, -R13 ;  /* 0x000000ffff0c7224 */ /* 0x000fe400078e0a0d */
[----:B------:R-:W-:Y:S04]  /*4d20*/  @!P0 IMAD.HI.U32 R0, R2, R4, RZ ;  /* 0x0000000402008227 */ /* 0x000fe800078e00ff */
[----:B------:R-:W-:Y:S01]  /*4d30*/  IMAD R12, R72, R12, R8 ;  /* 0x0000000c480c7224 */ /* 0x000fe200078e0208 */
[----:B------:R-:W-:Y:S04]  /*4d40*/  @!P0 SHF.R.U32.HI R0, RZ, R5, R0 ;  /* 0x00000005ff008219 */ /* 0x000fe80000011600 */
[----:B------:R-:W-:Y:S04]  /*4d50*/  @!P0 SEL R0, R2, R0, !P2 ;  /* 0x0000000002008207 */ /* 0x000fe80005000000 */
[----:B------:R-:W-:Y:S01]  /*4d60*/  @!P0 IADD3 R13, PT, PT, R13, -R0, RZ ;  /* 0x800000000d0d8210 */ /* 0x000fe20007ffe0ff */
[----:B------:R-:W-:Y:S01]  /*4d70*/  @!P0 IMAD R0, R9, R12, R0 ;  /* 0x0000000c09008224 */ /* 0x000fe200078e0200 */
[----:B------:R-:W-:Y:S01]  /*4d80*/  IADD3 R9, PT, PT, -R8, RZ, RZ ;  /* 0x000000ff08097210 */ /* 0x000fe20007ffe1ff */
[--C-:B------:R-:W-:Y:S02]  /*4d90*/  IMAD.MOV R12, RZ, RZ, -R2.reuse ;  /* 0x000000ffff0c7224 */ /* 0x100fe400078e0a02 */
[----:B------:R-:W-:Y:S02]  /*4da0*/  @!P0 IMAD R8, R13, R72, R2 ;  /* 0x000000480d088224 */ /* 0x000fe400078e0202 */
[----:B------:R-:W-:Y:S02]  /*4db0*/  @!P0 IMAD.MOV.U32 R2, RZ, RZ, R0 ;  /* 0x000000ffff028224 */ /* 0x000fe400078e0000 */
[----:B------:R-:W-:Y:S02]  /*4dc0*/  IMAD R11, R3, R12, R11 ;  /* 0x0000000c030b7224 */ /* 0x000fe400078e020b */
[----:B------:R-:W-:Y:S02]  /*4dd0*/  IMAD R10, R6, R9, R10 ;  /* 0x00000009060a7224 */ /* 0x000fe400078e020a */
[----:B------:R-:W-:Y:S02]  /*4de0*/  IMAD R11, R2, R3, R11 ;  /* 0x00000003020b7224 */ /* 0x000fe400078e020b */
[----:B------:R-:W-:Y:S02]  /*4df0*/  IMAD R10, R8, R6, R10 ;  /* 0x00000006080a7224 */ /* 0x000fe400078e020a */
.L_x_100:
[----:B------:R-:W-:Y:S05]  /*4e00*/  BRA.U UP1, `(.L_x_101) ;  /* 0x0000000101107547 */ /* 0x000fea000b800000 */
[----:B------:R-:W-:Y:S04]  /*4e10*/  MOV R2, UR7 ;  /* 0x0000000700027c02 */ /* 0x000fe80008000f00 */
[----:B------:R-:W-:Y:S04]  /*4e20*/  SHF.L.U32 R2, R2, 0x1f, RZ ;  /* 0x0000001f02027819 */ /* 0x000fe800000006ff */
[----:B------:R-:W2:Y:S02]  /*4e30*/  SYNCS.PHASECHK.TRANS64.TRYWAIT P0, [UR6+0x128], R2 ;  /* 0x00012802ff0075a7 */ /* 0x000ea40008001106 */
[----:B--2---:R-:W-:Y:S05]  /*4e40*/  @!P0 BRA `(.L_x_102) ;  /* 0x0000005000408947 */ /* 0x004fea0003800000 */
.L_x_101:
[----:B------:R-:W-:Y:S02]  /*4e50*/  R2UR UR19, R14 ;  /* 0x000000000e1372ca */ /* 0x000fe400000e0000 */
[----:B------:R-:W-:Y:S02]  /*4e60*/  R2UR UR18, R15 ;  /* 0x000000000f1272ca */ /* 0x000fe400000e0000 */
[----:B------:R-:W-:Y:S02]  /*4e70*/  ISETP.NE.U32.AND P2, PT, RZ, UR4, PT ;  /* 0x00000004ff007c0c */ /* 0x000fe4000bf45070 */
[----:B------:R-:W-:Y:S02]  /*4e80*/  SHF.L.U32 R14, R29, 0x1f, RZ ;  /* 0x0000001f1d0e7819 */ /* 0x000fe400000006ff */
[----:B------:R-:W-:Y:S05]  /*4e90*/  ISETP.NE.AND.EX P2, PT, RZ, UR5, PT, P2 ;  /* 0x00000005ff007c0c */ /* 0x000fea000bf45320 */
[----:B------:R-:W-:Y:S02]  /*4ea0*/  USHF.L.U32 UR19, UR19, 0x7, URZ ;  /* 0x0000000713137899 */ /* 0x000fe400080006ff */
[----:B------:R-:W-:Y:S01]  /*4eb0*/  USHF.L.U32 UR18, UR18, 0x7, URZ ;  /* 0x0000000712127899 */ /* 0x000fe200080006ff */
[----:B------:R-:W-:Y:S11]  /*4ec0*/  BRA.U !UP3, `(.L_x_103) ;  /* 0x000000010b347547 */ /* 0x000ff6000b800000 */
[----:B------:R-:W-:Y:S01]  /*4ed0*/  UPLOP3.LUT UP0, UPT, UPT, UPT, UP2, 0x80, 0x8 ;  /* 0x000000000008789c */ /* 0x000fe20003f0f020 */
[----:B--2---:R-:W-:Y:S02]  /*4ee0*/  HFMA2 R0, -RZ, RZ, 0, 5.9604644775390625e-08 ;  /* 0x00000001ff007431 */ /* 0x004fe400000001ff */
[----:B------:R-:W-:Y:S03]  /*4ef0*/  IMAD.MOV.U32 R170, RZ, RZ, 0x1 ;  /* 0x00000001ffaa7424 */ /* 0x000fe600078e00ff */
[----:B------:R-:W-:Y:S05]  /*4f00*/  PLOP3.LUT P0, PT, PT, PT, UP0, 0x80, 0x8 ;  /* 0x000000000008781c */ /* 0x000fea0003f0f008 */
[----:B------:R-:W2:Y:S01]  /*4f10*/  @UP0 LDCU.64 UR10, c[0x0][0x888] ;  /* 0x00011100ff0a07ac */ /* 0x000ea20008000a00 */
[----:B------:R-:W-:Y:S07]  /*4f20*/  @UP0 UIMAD UR8, UR36, UR4, URZ ;  /* 0x00000004240802a4 */ /* 0x000fee000f8e02ff */
[----:B------:R-:W-:Y:S01]  /*4f30*/  @!P0 PRMT R170, R0, 0x7610, R170 ;  /* 0x0000761000aa8816 */ /* 0x000fe200000000aa */
[----:B--2---:R-:W-:Y:S03]  /*4f40*/  @UP0 UIMAD.WIDE UR10, UR8, 0x4, UR10 ;  /* 0x00000004080a08a5 */ /* 0x004fe6000f8e020a */
[----:B------:R-:W2:Y:S03]  /*4f50*/  @!UP0 LDCU UR8, c[0x0][0x880] ;  /* 0x00011000ff0887ac */ /* 0x000ea60008000800 */
[----:B------:R-:W-:Y:S01]  /*4f60*/  IMAD.U32 R8, RZ, RZ, UR10 ;  /* 0x0000000aff087e24 */ /* 0x000fe2000f8e00ff */
[----:B------:R-:W-:Y:S05]  /*4f70*/  MOV R9, UR11 ;  /* 0x0000000b00097c02 */ /* 0x000fea0008000f00 */
[----:B-----5:R4:W5:Y:S02]  /*4f80*/  @P0 LDG.E R79, desc[UR46][R8.64] ;  /* 0x0000002e084f0981 */ /* 0x020964000c1e1900 */
[----:B--2-4-:R-:W-:Y:S07]  /*4f90*/  @!P0 IMAD.U32 R79, RZ, RZ, UR8 ;  /* 0x00000008ff4f8e24 */ /* 0x014fee000f8e00ff */
.L_x_103:
[----:B-----5:R-:W-:Y:S01]  /*4fa0*/  @!P2 FSETP.EQ.AND P0, PT, R79, RZ, PT ;  /* 0x000000ff4f00a20b */ /* 0x020fe20003f02000 */
[----:B------:R-:W-:Y:S01]  /*4fb0*/  @!UPT UIADD3 URZ, UPT, UPT, URZ, URZ, URZ ;  /* 0x000000fffffff290 */ /* 0x000fe2000fffe0ff */
[----:B------:R-:W-:Y:S11]  /*4fc0*/  @!P2 BRA `(.L_x_104) ;  /* 0x000000000014a947 */ /* 0x000ff60003800000 */
[----:B------:R-:W-:Y:S02]  /*4fd0*/  LOP3.LUT P2, RZ, R170, 0xff, RZ, 0xc0, !PT ;  /* 0x000000ffaaff7812 */ /* 0x000fe4000784c0ff */
[----:B------:R-:W-:Y:S04]  /*4fe0*/  PLOP3.LUT P0, PT, PT, PT, UP0, 0x80, 0x8 ;  /* 0x000000000008781c */ /* 0x000fe80003f0f008 */
[----:B------:R-:W-:Y:S07]  /*4ff0*/  PLOP3.LUT P0, PT, P0, PT, PT, 0x8, 0x80 ;  /* 0x000000000080781c */ /* 0x000fee000070e170 */
[----:B------:R-:W-:Y:S11]  /*5000*/  @P2 FSETP.EQ.AND P0, PT, R79, RZ, PT ;  /* 0x000000ff4f00220b */ /* 0x000ff60003f02000 */
[----:B------:R-:W-:Y:S02]  /*5010*/  @!UPT UIADD3 URZ, UPT, UPT, URZ, URZ, URZ ;  /* 0x000000fffffff290 */ /* 0x000fe4000fffe0ff */
.L_x_104:
[----:B------:R-:W4:Y:S01]  /*5020*/  SYNCS.PHASECHK.TRANS64.TRYWAIT P2, [UR6+0x110], R14 ;  /* 0x0001100eff0075a7 */ /* 0x000f220008041106 */
[----:B------:R-:W-:Y:S04]  /*5030*/  ELECT P4, URZ, PT ;  /* 0x0000000000ff782f */ /* 0x000fe80003880000 */
[----:B------:R-:W-:Y:S11]  /*5040*/  PLOP3.LUT P4, PT, P0, P4, PT, 0xf2, 0x2f ;  /* 0x00000000002f781c */ /* 0x000ff60000789e72 */
[----:B------:R-:W-:Y:S02]  /*5050*/  @!UPT UIADD3 URZ, UPT, UPT, URZ, URZ, URZ ;  /* 0x000000fffffff290 */ /* 0x000fe4000fffe0ff */
[----:B-1----:R-:W-:Y:S05]  /*5060*/  @!P4 IADD3 R8, P0, PT, R30, 0x580, RZ ;  /* 0x000005801e08c810 */ /* 0x002fea0007f1e0ff */
[----:B--2---:R-:W-:Y:S01]  /*5070*/  @!P4 IMAD.X R2, RZ, RZ, R31, P0 ;  /* 0x000000ffff02c224 */ /* 0x004fe200000e061f */
[----:B----4-:R-:W-:Y:S07]  /*5080*/  @!P2 BRA `(.L_x_105) ;  /* 0x0000004c00c8a947 */ /* 0x010fee0003800000 */
.L_x_195:
[----:B------:R-:W2:Y:S01]  /*5090*/  LDC.64 R12, c[0x0][0xb18] ;  /* 0x0002c600ff0c7b82 */ /* 0x000ea20000000a00 */
[----:B------:R-:W-:Y:S01]  /*50a0*/  @!P4 R2UR UR8, R2 ;  /* 0x000000000208c2ca */ /* 0x000fe200000e0000 */
[----:B------:R-:W-:Y:S01]  /*50b0*/  VOTEU.ALL UP1, P4 ;  /* 0x0000000000ff7886 */ /* 0x000fe20002020000 */
[----:B------:R-:W-:Y:S01]  /*50c0*/  @!P4 R2UR UR9, R8 ;  /* 0x000000000809c2ca */ /* 0x000fe200000e0000 */
[----:B-1----:R-:W-:Y:S01]  /*50d0*/  @!P4 IMAD.MOV.U32 R0, RZ, RZ, 0x2000 ;  /* 0x00002000ff00c424 */ /* 0x002fe200078e00ff */
[----:B------:R-:W-:Y:S03]  /*50e0*/  UMOV UR10, 0x0 ;  /* 0x00000000000a7882 */ /* 0x000fe60000000000 */
[----:B------:R-:W1:Y:S01]  /*50f0*/  @!P1 LDC R2, c[0x0][0xb0c] ;  /* 0x0002c300ff029b82 */ /* 0x000e620000000800 */
[----:B------:R-:W-:Y:S01]  /*5100*/  @!UP1 UIADD3 UR16, UPT, UPT, UR6, 0x200, URZ ;  /* 0x0000020006109890 */ /* 0x000fe2000fffe0ff */
[----:B------:R-:W-:Y:S01]  /*5110*/  @P3 SHF.R.U32.HI R26, RZ, 0x10, R21 ;  /* 0x00000010ff1a3819 */ /* 0x000fe20000011615 */
[----:B------:R-:W-:Y:S01]  /*5120*/  VOTEU.ALL UP1, P4 ;  /* 0x0000000000ff7886 */ /* 0x000fe20002020000 */
[----:B------:R-:W-:Y:S01]  /*5130*/  UMOV UR11, 0x10000000 ;  /* 0x10000000000b7882 */ /* 0x000fe20000000000 */
[----:B------:R-:W-:Y:S01]  /*5140*/  UMOV UR20, UR36 ;  /* 0x0000002400147c82 */ /* 0x000fe20008000000 */
[----:B------:R-:W-:Y:S02]  /*5150*/  VIADD R28, R28, 0x1 ;  /* 0x000000011c1c7836 */ /* 0x000fe40000000000 */
[----:B------:R-:W-:Y:S01]  /*5160*/  IMAD.U32 R9, RZ, RZ, UR8 ;  /* 0x00000008ff097e24 */ /* 0x000fe2000f8e00ff */
[----:B------:R-:W-:Y:S01]  /*5170*/  UPRMT UR8, UR37, 0x654, UR17 ;  /* 0x0000065425087896 */ /* 0x000fe20008000011 */
[----:B------:R-:W-:Y:S03]  /*5180*/  IMAD.U32 R8, RZ, RZ, UR9 ;  /* 0x00000009ff087e24 */ /* 0x000fe6000f8e00ff */
[----:B------:R-:W-:Y:S02]  /*5190*/  @!P4 R2UR UR15, R9 ;  /* 0x00000000090fc2ca */ /* 0x000fe400000e0000 */
[----:B------:R-:W-:Y:S02]  /*51a0*/  @!P4 R2UR UR14, R8 ;  /* 0x00000000080ec2ca */ /* 0x000fe400000e0000 */
[----:B------:R-:W4:Y:S11]  /*51b0*/  LDC.64 R8, c[0x0][0xb10] ;  /* 0x0002c400ff087b82 */ /* 0x000f360000000a00 */
[----:B------:R1:W-:Y:S01]  /*51c0*/  @!UP1 UTMALDG.3D [UR16], [UR14], desc[UR10] ;  /* 0x00000a100e0095b4 */ /* 0x0003e20008011000 */
[----:B------:R5:W-:Y:S01]  /*51d0*/  @!P4 SYNCS.ARRIVE.TRANS64.RED.A0TR RZ, [UR6+0x100], R0 ;  /* 0x00010000ffffc9a7 */ /* 0x000be20008300406 */
[C---:B----4-:R-:W-:Y:S01]  /*51e0*/  @!P1 IMAD.HI.U32 R8, R11.reuse, R8, RZ ;  /* 0x000000080b089227 */ /* 0x050fe200078e00ff */
[----:B--2---:R-:W-:Y:S02]  /*51f0*/  @!P1 ISETP.NE.AND P0, PT, R12, 0x1, PT ;  /* 0x000000010c00980c */ /* 0x004fe40003f05270 */
[----:B-1----:R-:W-:Y:S01]  /*5200*/  @!P1 ISETP.NE.AND P2, PT, R2, 0x1, PT ;  /* 0x000000010200980c */ /* 0x002fe20003f45270 */
[----:B------:R-:W-:Y:S01]  /*5210*/  SYNCS.ARRIVE.TRANS64.RED.A1T0 RZ, [UR8], RZ ;  /* 0x000000ffffff79a7 */ /* 0x000fe20008100408 */
[C---:B------:R-:W-:Y:S01]  /*5220*/  @!P1 IMAD.HI.U32 R13, R10.reuse, R13, RZ ;  /* 0x0000000d0a0d9227 */ /* 0x040fe200078e00ff */
[----:B------:R-:W-:Y:S04]  /*5230*/  @!P1 SHF.R.U32.HI R8, RZ, R9, R8 ;  /* 0x00000009ff089219 */ /* 0x000fe80000011608 */
[----:B------:R-:W-:Y:S01]  /*5240*/  @!P1 SEL R8, R11, R8, !P2 ;  /* 0x000000080b089207 */ /* 0x000fe20005000000 */
[----:B------:R-:W1:Y:S01]  /*5250*/  SYNCS.PHASECHK.TRANS64.TRYWAIT P5, [UR6+0x118], R14 ;  /* 0x0001180eff0075a7 */ /* 0x000e6200080a1106 */
[----:B-----5:R-:W2:Y:S02]  /*5260*/  @!P1 LDC R0, c[0x0][0xb20] ;  /* 0x0002c800ff009b82 */ /* 0x020ea40000000800 */
[----:B--2---:R-:W-:Y:S04]  /*5270*/  @!P1 SHF.R.U32.HI R0, RZ, R0, R13 ;  /* 0x00000000ff009219 */ /* 0x004fe8000001160d */
[----:B------:R-:W-:Y:S05]  /*5280*/  @!P1 SEL R9, R10, R0, !P0 ;  /* 0x000000000a099207 */ /* 0x000fea0004000000 */
[----:B------:R-:W-:Y:S02]  /*5290*/  @!P1 IMAD.IADD R0, R9, 0x1, -R8 ;  /* 0x0000000109009824 */ /* 0x000fe400078e0a08 */
[----:B------:R-:W-:Y:S02]  /*52a0*/  @!P1 IMAD.IADD R8, R8, 0x1, -R9 ;  /* 0x0000000108089824 */ /* 0x000fe400078e0a09 */
[----:B------:R-:W-:Y:S02]  /*52b0*/  @!P1 IMAD R11, R0, R2, R11 ;  /* 0x00000002000b9224 */ /* 0x000fe400078e020b */
[----:B------:R-:W-:Y:S01]  /*52c0*/  @!P1 IMAD R10, R8, R12, R10 ;  /* 0x0000000c080a9224 */ /* 0x000fe200078e020a */
[----:B-1----:R-:W-:Y:S06]  /*52d0*/  @!P5 BRA `(.L_x_106) ;  /* 0x0000004c004cd947 */ /* 0x002fec0003800000 */
.L_x_197:
[----:B------:R-:W-:Y:S01]  /*52e0*/  @!P4 IADD3 R2, P0, PT, R30, 0x580, RZ ;  /* 0x000005801e02c810 */ /* 0x000fe20007f1e0ff */
[----:B------:R-:W-:Y:S01]  /*52f0*/  VOTEU.ALL UP1, P4 ;  /* 0x0000000000ff7886 */ /* 0x000fe20002020000 */
[----:B------:R-:W-:Y:S01]  /*5300*/  UMOV UR20, 0x0 ;  /* 0x0000000000147882 */ /* 0x000fe20000000000 */
[----:B------:R-:W-:Y:S01]  /*5310*/  UMOV UR21, 0x10000000 ;  /* 0x1000000000157882 */ /* 0x000fe20000000000 */
[----:B------:R-:W-:Y:S01]  /*5320*/  @!P4 R2UR UR9, R2 ;  /* 0x000000000209c2ca */ /* 0x000fe200000e0000 */
[----:B-1----:R-:W-:Y:S01]  /*5330*/  @!P4 IMAD.X R0, RZ, RZ, R31, P0 ;  /* 0x000000ffff00c224 */ /* 0x002fe200000e061f */
[----:B------:R-:W-:Y:S01]  /*5340*/  @!UP1 UIADD3 UR10, UPT, UPT, UR18, 0x40, URZ ;  /* 0x00000040120a9890 */ /* 0x000fe2000fffe0ff */
[----:B------:R-:W-:Y:S01]  /*5350*/  ISETP.NE.AND P0, PT, R28, 0x2, PT ;  /* 0x000000021c00780c */ /* 0x000fe20003f05270 */
[----:B------:R-:W-:Y:S01]  /*5360*/  UMOV UR11, UR19 ;  /* 0x00000013000b7c82 */ /* 0x000fe20008000000 */
[----:B------:R-:W-:Y:S01]  /*5370*/  UMOV UR12, UR36 ;  /* 0x00000024000c7c82 */ /* 0x000fe20008000000 */
[----:B------:R-:W-:Y:S01]  /*5380*/  @!P4 R2UR UR8, R0 ;  /* 0x000000000008c2ca */ /* 0x000fe200000e0000 */
[----:B------:R-:W-:Y:S01]  /*5390*/  IMAD.IADD R15, R10, 0x1, R168 ;  /* 0x000000010a0f7824 */ /* 0x000fe200078e02a8 */
[----:B------:R-:W-:Y:S01]  /*53a0*/  @P3 R2UR UR36, R26 ;  /* 0x000000001a2432ca */ /* 0x000fe200000e0000 */
[----:B------:R-:W-:Y:S01]  /*53b0*/  IMAD.IADD R14, R11, 0x1, R169 ;  /* 0x000000010b0e7824 */ /* 0x000fe200078e02a9 */
[----:B------:R-:W-:Y:S02]  /*53c0*/  SEL R0, RZ, 0x1, P0 ;  /* 0x00000001ff007807 */ /* 0x000fe40000000000 */
[----:B------:R-:W-:Y:S01]  /*53d0*/  LOP3.LUT R29, R29, 0x1, RZ, 0x3c, !PT ;  /* 0x000000011d1d7812 */ /* 0x000fe200078e3cff */
[----:B------:R-:W-:Y:S01]  /*53e0*/  IMAD.U32 R8, RZ, RZ, UR9 ;  /* 0x00000009ff087e24 */ /* 0x000fe2000f8e00ff */
[----:B------:R-:W-:Y:S01]  /*53f0*/  @!UP1 UIADD3 UR9, UPT, UPT, UR6, 0x108, URZ ;  /* 0x0000010806099890 */ /* 0x000fe2000fffe0ff */
[----:B------:R-:W-:Y:S02]  /*5400*/  LOP3.LUT R27, R27, R0, RZ, 0x3c, !PT ;  /* 0x000000001b1b7212 */ /* 0x000fe400078e3cff */
[----:B------:R-:W-:Y:S02]  /*5410*/  SEL R28, R28, RZ, P0 ;  /* 0x000000ff1c1c7207 */ /* 0x000fe40000000000 */
[----:B------:R-:W-:Y:S01]  /*5420*/  IMAD.U32 R9, RZ, RZ, UR8 ;  /* 0x00000008ff097e24 */ /* 0x000fe2000f8e00ff */
[----:B------:R-:W-:Y:S01]  /*5430*/  @!P4 R2UR UR14, R8 ;  /* 0x00000000080ec2ca */ /* 0x000fe200000e0000 */
[----:B------:R-:W-:Y:S01]  /*5440*/  @!UP1 UIADD3 UR8, UPT, UPT, UR6, 0x2200, URZ ;  /* 0x0000220006089890 */ /* 0x000fe2000fffe0ff */
[----:B------:R-:W-:Y:S02]  /*5450*/  VOTEU.ALL UP1, P4 ;  /* 0x0000000000ff7886 */ /* 0x000fe40002020000 */
[----:B------:R-:W-:Y:S11]  /*5460*/  @!P4 R2UR UR15, R9 ;  /* 0x00000000090fc2ca */ /* 0x000ff600000e0000 */
[----:B------:R-:W-:Y:S02]  /*5470*/  @!UPT UIADD3 URZ, UPT, UPT, URZ, URZ, URZ ;  /* 0x000000fffffff290 */ /* 0x000fe4000fffe0ff */
[----:B------:R2:W-:Y:S01]  /*5480*/  @!UP1 UTMALDG.3D [UR8], [UR14], desc[UR20] ;  /* 0x000014080e0095b4 */ /* 0x0005e20008011000 */
[----:B------:R2:W-:Y:S01]  /*5490*/  @!P4 SYNCS.ARRIVE.TRANS64.RED.A0TR RZ, [UR6+0x108], R25 ;  /* 0x00010819ffffc9a7 */ /* 0x0005e20008300406 */
[----:B------:R-:W-:Y:S01]  /*54a0*/  UPLOP3.LUT UP1, UPT, UPT, UPT, UPT, 0x80, 0x8 ;  /* 0x000000000008789c */ /* 0x000fe20003f2f070 */
[----:B------:R-:W-:Y:S01]  /*54b0*/  SYNCS.ARRIVE.TRANS64.RED.A1T0 RZ, [UR13], RZ ;  /* 0x000000ffffff79a7 */ /* 0x000fe2000810040d */
[----:B------:R-:W-:Y:S09]  /*54c0*/  @P3 BRA `(.L_x_107) ;  /* 0xfffffff400543947 */ /* 0x000ff2000383ffff */
[----:B------:R-:W-:-:S04]  /*54d0*/  SHF.L.U32 R2, R29, 0x1f, RZ ;  /* 0x0000001f1d027819 */ /* 0x000fc800000006ff */
[----:B------:R-:W1:Y:S02]  /*54e0*/  SYNCS.PHASECHK.TRANS64.TRYWAIT P0, [UR6+0x110], R2 ;  /* 0x00011002ff0075a7 */ /* 0x000e640008001106 */
[----:B-1----:R-:W-:Y:S05]  /*54f0*/  @!P0 BRA `(.L_x_108) ;  /* 0x0000004800dc8947 */ /* 0x002fea0003800000 */
.L_x_199:
[----:B-1----:R-:W-:-:S07]  /*5500*/  MOV R0, UR6 ;  /* 0x0000000600007c02 */ /* 0x002fce0008000f00 */
.L_x_109:
[----:B-1----:R-:W-:-:S04]  /*5510*/  SHF.L.U32 R2, R29, 0x1f, RZ ;  /* 0x0000001f1d027819 */ /* 0x002fc800000006ff */
[----:B------:R1:W4:Y:S03]  /*5520*/  SYNCS.PHASECHK.TRANS64.TRYWAIT P0, [R0+URZ+0x118], R2 ;  /* 0x00011802000075a7 */ /* 0x00032600080011ff */
[----:B----4-:R-:W-:Y:S05]  /*5530*/  @!P0 NANOSLEEP.SYNCS 0x989680 ;  /* 0x009896800000895d */ /* 0x010fea0003900000 */
[----:B------:R-:W4:Y:S02]  /*5540*/  @!P0 SYNCS.PHASECHK.TRANS64 P0, [R0+URZ+0x118], R2 ;  /* 0x00011802000085a7 */ /* 0x000f2400080010ff */
[----:B--2-4-:R-:W-:Y:S05]  /*5550*/  @P0 EXIT ;  /* 0x000000000000094d */ /* 0x014fea0003800000 */
[----:B------:R-:W-:Y:S05]  /*5560*/  BRA `(.L_x_109) ;  /* 0xfffffffc00e87947 */ /* 0x000fea000383ffff */
.L_x_98:
[----:B------:R-:W-:-:S06]  /*5570*/  UISETP.GE.AND UP1, UPT, UR10, 0x4, UPT ;  /* 0x000000040a00788c */ /* 0x000fcc000bf26270 */
[----:B------:R-:W-:-:S13]  /*5580*/  PLOP3.LUT P0, PT, PT, PT, UP1, 0x80, 0x8 ;  /* 0x000000000008781c */ /* 0x000fda0003f0f018 */
[----:B------:R-:W-:Y:S05]  /*5590*/  @!P0 EXIT ;  /* 0x000000000000894d */ /* 0x000fea0003800000 */
[----:B------:R-:W-:Y:S01]  /*55a0*/  BAR.SYNC.DEFER_BLOCKING 0x6, 0xa0 ;  /* 0x0182800000007b1d */ /* 0x000fe20000010000 */
[----:B------:R-:W-:Y:S01]  /*55b0*/  IMAD.SHL.U32 R2, R187, 0x40, RZ ;  /* 0x00000040bb027824 */ /* 0x000fe200078e00ff */
[----:B------:R-:W-:Y:S01]  /*55c0*/  LOP3.LUT R185, R9, 0x60, R187, 0xf8, !PT ;  /* 0x0000006009b97812 */ /* 0x000fe200078ef8bb */
[C---:B------:R-:W-:Y:S01]  /*55d0*/  IMAD.SHL.U32 R171, R187.reuse, 0x8, RZ ;  /* 0x00000008bbab7824 */ /* 0x040fe200078e00ff */
[C---:B------:R-:W-:Y:S01]  /*55e0*/  LOP3.LUT R190, R187.reuse, 0x60, RZ, 0xc0, !PT ;  /* 0x00000060bbbe7812 */ /* 0x040fe200078ec0ff */
[C---:B------:R-:W-:Y:S01]  /*55f0*/  IMAD.U32 R156, R187.reuse, 0x10000, RZ ;  /* 0x00010000bb9c7824 */ /* 0x040fe200078e00ff */
[----:B------:R-:W-:Y:S02]  /*5600*/  UMOV UR49, 0x400 ;  /* 0x0000040000317882 */ /* 0x000fe40000000000 */
[----:B------:R-:W1:Y:S01]  /*5610*/  LDC R178, c[0x0][0x370] ;  /* 0x0000dc00ffb27b82 */ /* 0x000e620000000800 */
[----:B------:R-:W-:Y:S01]  /*5620*/  ULEA UR49, UR37, UR49, 0x18 ;  /* 0x0000003125317291 */ /* 0x000fe2000f8ec0ff */
[----:B------:R-:W-:Y:S01]  /*5630*/  LOP3.LUT R3, R2, 0x180, RZ, 0xc0, !PT ;  /* 0x0000018002037812 */ /* 0x000fe200078ec0ff */
[----:B------:R-:W-:Y:S01]  /*5640*/  IMAD.MOV.U32 R139, RZ, RZ, RZ ;  /* 0x000000ffff8b7224 */ /* 0x000fe200078e00ff */
[----:B------:R-:W-:Y:S01]  /*5650*/  LOP3.LUT R188, R187, 0x2, RZ, 0xc0, !PT ;  /* 0x00000002bbbc7812 */ /* 0x000fe200078ec0ff */
[----:B------:R-:W-:Y:S01]  /*5660*/  UIADD3 UR4, UPT, UPT, UR49, 0x4200, URZ ;  /* 0x0000420031047890 */ /* 0x000fe2000fffe0ff */
[----:B------:R-:W-:-:S02]  /*5670*/  LOP3.LUT R171, R3, 0x30, R171, 0xf8, !PT ;  /* 0x0000003003ab7812 */ /* 0x000fc400078ef8ab */
[----:B------:R-:W-:Y:S01]  /*5680*/  CS2R R182, SRZ ;  /* 0x0000000000b67805 */ /* 0x000fe2000001ff00 */
[----:B------:R-:W2:Y:S01]  /*5690*/  LDC R74, c[0x0][0xb0c] ;  /* 0x0002c300ff4a7b82 */ /* 0x000ea20000000800 */
[----:B------:R-:W-:Y:S01]  /*56a0*/  LOP3.LUT R156, R156, 0x600000, RZ, 0xc0, !PT ;  /* 0x006000009c9c7812 */ /* 0x000fe200078ec0ff */
[----:B------:R-:W-:Y:S01]  /*56b0*/  IMAD.MOV.U32 R193, RZ, RZ, RZ ;  /* 0x000000ffffc17224 */ /* 0x000fe200078e00ff */
[----:B------:R-:W-:Y:S02]  /*56c0*/  LOP3.LUT R171, R171, 0x1e40, R2, 0xf8, !PT ;  /* 0x00001e40abab7812 */ /* 0x000fe400078ef802 */
[----:B------:R-:W-:Y:S02]  /*56d0*/  CS2R R180, SRZ ;  /* 0x0000000000b47805 */ /* 0x000fe4000001ff00 */
[----:B------:R-:W-:Y:S01]  /*56e0*/  LOP3.LUT R187, R187, 0x4, RZ, 0xc0, !PT ;  /* 0x00000004bbbb7812 */ /* 0x000fe200078ec0ff */
[----:B------:R-:W-:Y:S01]  /*56f0*/  IMAD.MOV R176, RZ, RZ, -R188 ;  /* 0x000000ffffb07224 */ /* 0x000fe200078e0abc */
[----:B------:R-:W3:Y:S01]  /*5700*/  LDCU.64 UR52, c[0x0][0x348] ;  /* 0x00006900ff3477ac */ /* 0x000ee20008000a00 */
[----:B------:R-:W4:Y:S01]  /*5710*/  LDC R173, c[0x0][0xb20] ;  /* 0x0002c800ffad7b82 */ /* 0x000f220000000800 */
[----:B------:R-:W3:Y:S01]  /*5720*/  LDS R0, [UR49+0x1e0] ;  /* 0x0001e031ff007984 */ /* 0x000ee20008000800 */
[----:B------:R-:W-:Y:S01]  /*5730*/  VIADD R186, R171, UR49 ;  /* 0x00000031abba7c36 */ /* 0x000fe20008000000 */
[----:B------:R-:W-:Y:S01]  /*5740*/  IADD3 R184, PT, PT, -R187, 0x2, RZ ;  /* 0x00000002bbb87810 */ /* 0x000fe20007ffe1ff */
[----:B------:R-:W-:Y:S01]  /*5750*/  IMAD.MOV R175, RZ, RZ, -R187 ;  /* 0x000000ffffaf7224 */ /* 0x000fe200078e0abb */
[----:B------:R-:W1:Y:S01]  /*5760*/  LDCU UR50, c[0x0][0x384] ;  /* 0x00007080ff3277ac */ /* 0x000e620008000800 */
[----:B------:R-:W-:-:S02]  /*5770*/  IMAD.U32 R189, RZ, RZ, UR4 ;  /* 0x00000004ffbd7e24 */ /* 0x000fc4000f8e00ff */
[----:B------:R-:W1:Y:S01]  /*5780*/  LDC R73, c[0x0][0xb30] ;  /* 0x0002cc00ff497b82 */ /* 0x000e620000000800 */
[----:B------:R-:W-:Y:S01]  /*5790*/  VIADD R186, R186, 0x200 ;  /* 0x00000200baba7836 */ /* 0x000fe20000000000 */
[----:B------:R-:W1:Y:S01]  /*57a0*/  LDCU.64 UR38, c[0x0][0x888] ;  /* 0x00011100ff2677ac */ /* 0x000e620008000a00 */
[----:B------:R-:W1:Y:S05]  /*57b0*/  LDCU.64 UR44, c[0x0][0x8c0] ;  /* 0x00011800ff2c77ac */ /* 0x000e6a0008000a00 */
[----:B------:R-:W1:Y:S01]  /*57c0*/  LDC R174, c[0x0][0x388] ;  /* 0x0000e200ffae7b82 */ /* 0x000e620000000800 */
[----:B------:R-:W-:-:S07]  /*57d0*/  UIADD3 UR48, UPT, UPT, UR49, 0x200, URZ ;  /* 0x0000020031307890 */ /* 0x000fce000fffe0ff */
[----:B------:R-:W1:Y:S08]  /*57e0*/  LDC.64 R166, c[0x0][0xb10] ;  /* 0x0002c400ffa67b82 */ /* 0x000e700000000a00 */
[----:B------:R-:W1:Y:S08]  /*57f0*/  LDC.64 R70, c[0x0][0xb18] ;  /* 0x0002c600ff467b82 */ /* 0x000e700000000a00 */
[----:B------:R-:W1:Y:S01]  /*5800*/  LDC.64 R162, c[0x0][0x888] ;  /* 0x00022200ffa27b82 */ /* 0x000e620000000a00 */
[----:B---3--:R-:W-:-:S07]  /*5810*/  IMAD.IADD R156, R0, 0x1, R156 ;  /* 0x00000001009c7824 */ /* 0x008fce00078e029c */
[----:B------:R-:W3:Y:S08]  /*5820*/  LDC.64 R68, c[0x0][0xb28] ;  /* 0x0002ca00ff447b82 */ /* 0x000ef00000000a00 */
[----:B------:R-:W1:Y:S08]  /*5830*/  LDC.64 R164, c[0x0][0x890] ;  /* 0x00022400ffa47b82 */ /* 0x000e700000000a00 */
[----:B------:R-:W1:Y:S08]  /*5840*/  LDC.64 R160, c[0x0][0x8b0] ;  /* 0x00022c00ffa07b82 */ /* 0x000e700000000a00 */
[----:B------:R-:W1:Y:S08]  /*5850*/  LDC.64 R158, c[0x0][0x8a8] ;  /* 0x00022a00ff9e7b82 */ /* 0x000e700000000a00 */
[----:B--2-4-:R-:W1:Y:S02]  /*5860*/  LDC R177, c[0x0][0x374] ;  /* 0x0000dd00ffb17b82 */ /* 0x014e640000000800 */
.L_x_137:
[C---:B------:R-:W-:Y:S02]  /*5870*/  LEA R0, R193.reuse, UR49, 0x3 ;  /* 0x00000031c1007c11 */ /* 0x040fe4000f8e18ff */
[----:B------:R-:W-:Y:S02]  /*5880*/  SHF.L.U32 R2, R182, 0x1f, RZ ;  /* 0x0000001fb6027819 */ /* 0x000fe400000006ff */
[----:B-1----:R-:W-:Y:S02]  /*5890*/  LEA R16, R193, UR49, 0x4 ;  /* 0x00000031c1107c11 */ /* 0x002fe4000f8e20ff */
[----:B------:R-:W2:Y:S02]  /*58a0*/  SYNCS.PHASECHK.TRANS64.TRYWAIT P0, [R0+URZ+0x130], R2 ;  /* 0x00013002000075a7 */ /* 0x000ea400080011ff */
[----:B--2---:R-:W-:Y:S05]  /*58b0*/  @!P0 BRA `(.L_x_110) ;  /* 0x0000004800048947 */ /* 0x004fea0003800000 */
.L_x_200:
[----:B------:R-:W4:Y:S01]  /*58c0*/  LDC.64 R10, c[0x0][0xb10] ;  /* 0x0002c400ff0a7b82 */ /* 0x000f220000000a00 */
[----:B------:R-:W3:Y:S01]  /*58d0*/  LDS.128 R16, [R16+0x1c0] ;  /* 0x0001c00010107984 */ /* 0x000ee20000000c00 */
[----:B-1----:R-:W-:Y:S01]  /*58e0*/  ISETP.NE.AND P1, PT, R73, 0x1, PT ;  /* 0x000000014900780c */ /* 0x002fe20003f25270 */
[----:B--2---:R-:W-:Y:S01]  /*58f0*/  VIADD R0, R0, 0x140 ;  /* 0x0000014000007836 */ /* 0x004fe20000000000 */
[----:B------:R-:W-:Y:S04]  /*5900*/  ISETP.GE.AND P0, PT, R72, 0x1, PT ;  /* 0x000000014800780c */ /* 0x000fe80003f06270 */
[----:B------:R-:W1:Y:S01]  /*5910*/  LDC.64 R8, c[0x0][0xb18] ;  /* 0x0002c600ff087b82 */ /* 0x000e620000000a00 */
[----:B------:R-:W-:Y:S01]  /*5920*/  PRMT R0, RZ, 0x654, R0 ;  /* 0x00000654ff007816 */ /* 0x000fe20000000000 */
[----:B------:R-:W-:Y:S01]  /*5930*/  @!PT LDS RZ, [RZ] ;  /* 0x00000000fffff984 */ /* 0x000fe20000000800 */
[----:B------:R-:W-:Y:S01]  /*5940*/  @!PT LDS RZ, [RZ] ;  /* 0x00000000fffff984 */ /* 0x000fe20000000800 */
[----:B------:R-:W-:Y:S01]  /*5950*/  @!PT LDS RZ, [RZ] ;  /* 0x00000000fffff984 */ /* 0x000fe20000000800 */
[----:B------:R-:W-:Y:S01]  /*5960*/  @!PT LDS RZ, [RZ] ;  /* 0x00000000fffff984 */ /* 0x000fe20000000800 */
[----:B------:R2:W-:Y:S06]  /*5970*/  MEMBAR.ALL.CTA ;  /* 0x0000000000007992 */ /* 0x0005ec0000008000 */
[----:B--2---:R-:W2:Y:S01]  /*5980*/  FENCE.VIEW.ASYNC.S ;  /* 0x00000000000073c6 */ /* 0x004ea20000000000 */
[----:B------:R-:W1:Y:S08]  /*5990*/  @!P1 LDC R12, c[0x0][0xb20] ;  /* 0x0002c800ff0c9b82 */ /* 0x000e700000000800 */
[----:B------:R-:W1:Y:S01]  /*59a0*/  @!P1 LDC R7, c[0x0][0xb0c] ;  /* 0x0002c300ff079b82 */ /* 0x000e620000000800 */
[----:B--2---:R2:W-:Y:S01]  /*59b0*/  SYNCS.ARRIVE.TRANS64.RED.A1T0 RZ, [R0+URZ], RZ ;  /* 0x000000ff00ff79a7 */ /* 0x0045e200081004ff */
[----:B---3--:R-:W-:Y:S04]  /*59c0*/  LOP3.LUT P4, RZ, R18, 0x1, RZ, 0xc0, !PT ;  /* 0x0000000112ff7812 */ /* 0x008fe8000788c0ff */
[----:B------:R-:W-:Y:S09]  /*59d0*/  P2R R191, PR, RZ, 0x10 ;  /* 0x00000010ffbf7803 */ /* 0x000ff20000000000 */
[----:B------:R-:W-:Y:S02]  /*59e0*/  @P4 MOV R76, R16 ;  /* 0x00000010004c4202 */ /* 0x000fe40000000f00 */
[----:B------:R-:W-:Y:S01]  /*59f0*/  @P4 LOP3.LUT R75, R17, 0xffff, RZ, 0xc0, !PT ;  /* 0x0000ffff114b4812 */ /* 0x000fe200078ec0ff */
[----:B--2-4-:R-:W-:Y:S06]  /*5a00*/  @!P0 BRA `(.L_x_111) ;  /* 0x0000000000a48947 */ /* 0x014fec0003800000 */
[----:B------:R-:W-:Y:S01]  /*5a10*/  IMAD.HI.U32 R0, R177, R71, RZ ;  /* 0x00000047b1007227 */ /* 0x000fe200078e00ff */
[----:B------:R-:W-:Y:S02]  /*5a20*/  ISETP.NE.AND P0, PT, R70, 0x1, PT ;  /* 0x000000014600780c */ /* 0x000fe40003f05270 */
[----:B------:R-:W-:Y:S01]  /*5a30*/  ISETP.NE.AND P2, PT, R72, 0x1, PT ;  /* 0x000000014800780c */ /* 0x000fe20003f45270 */
[----:B------:R-:W-:Y:S01]  /*5a40*/  IMAD.HI.U32 R4, R178, R166, RZ ;  /* 0x000000a6b2047227 */ /* 0x000fe200078e00ff */
[----:B------:R-:W-:Y:S02]  /*5a50*/  SHF.R.U32.HI R0, RZ, R173, R0 ;  /* 0x000000adff007219 */ /* 0x000fe40000011600 */
[----:B------:R-:W-:Y:S01]  /*5a60*/  ISETP.NE.AND P3, PT, R74, 0x1, PT ;  /* 0x000000014a00780c */ /* 0x000fe20003f65270 */
[----:B------:R-:W-:Y:S01]  /*5a70*/  IMAD.HI.U32 R6, R75, R71, RZ ;  /* 0x000000474b067227 */ /* 0x000fe200078e00ff */
[-C--:B------:R-:W-:Y:S02]  /*5a80*/  SHF.R.U32.HI R4, RZ, R167.reuse, R4 ;  /* 0x000000a7ff047219 */ /* 0x080fe40000011604 */
[----:B------:R-:W-:Y:S01]  /*5a90*/  SEL R0, R177, R0, !P0 ;  /* 0x00000000b1007207 */ /* 0x000fe20004000000 */
[----:B------:R-:W-:Y:S01]  /*5aa0*/  IMAD.HI.U32 R5, R76, R166, RZ ;  /* 0x000000a64c057227 */ /* 0x000fe200078e00ff */
[----:B------:R-:W-:Y:S03]  /*5ab0*/  SEL R4, R178, R4, !P3 ;  /* 0x00000004b2047207 */ /* 0x000fe60005800000 */
[-C--:B------:R-:W-:Y:S01]  /*5ac0*/  IMAD.HI.U32 R3, R0, R68.reuse, RZ ;  /* 0x0000004400037227 */ /* 0x080fe200078e00ff */
[----:B------:R-:W-:Y:S03]  /*5ad0*/  SHF.R.U32.HI R5, RZ, R167, R5 ;  /* 0x000000a7ff057219 */ /* 0x000fe60000011605 */
[----:B------:R-:W-:Y:S01]  /*5ae0*/  IMAD.HI.U32 R2, R4, R68, RZ ;  /* 0x0000004404027227 */ /* 0x000fe200078e00ff */
[----:B------:R-:W-:Y:S02]  /*5af0*/  @P2 SHF.R.U32.HI R0, RZ, R69, R3 ;  /* 0x00000045ff002219 */ /* 0x000fe40000011603 */
[----:B------:R-:W-:Y:S02]  /*5b00*/  SHF.R.U32.HI R3, RZ, R173, R6 ;  /* 0x000000adff037219 */ /* 0x000fe40000011606 */
[----:B------:R-:W-:Y:S01]  /*5b10*/  @P2 SHF.R.U32.HI R4, RZ, R69, R2 ;  /* 0x00000045ff042219 */ /* 0x000fe20000011602 */
[----:B------:R-:W-:Y:S01]  /*5b20*/  IMAD R0, R72, R0, RZ ;  /* 0x0000000048007224 */ /* 0x000fe200078e02ff */
[----:B------:R-:W-:Y:S02]  /*5b30*/  SEL R3, R75, R3, !P0 ;  /* 0x000000034b037207 */ /* 0x000fe40004000000 */
[----:B------:R-:W-:Y:S01]  /*5b40*/  SEL R2, R76, R5, !P3 ;  /* 0x000000054c027207 */ /* 0x000fe20005800000 */
[----:B------:R-:W-:Y:S01]  /*5b50*/  IMAD R5, R72, R4, RZ ;  /* 0x0000000448057224 */ /* 0x000fe200078e02ff */
[C---:B------:R-:W-:Y:S01]  /*5b60*/  ISETP.GE.AND P0, PT, R3.reuse, R0, PT ;  /* 0x000000000300720c */ /* 0x040fe20003f06270 */
[C---:B------:R-:W-:Y:S03]  /*5b70*/  IMAD.HI.U32 R0, R3.reuse, R68, RZ ;  /* 0x0000004403007227 */ /* 0x040fe600078e00ff */
[C---:B------:R-:W-:Y:S02]  /*5b80*/  ISETP.GE.OR P0, PT, R2.reuse, R5, P0 ;  /* 0x000000050200720c */ /* 0x040fe40000706670 */
[----:B------:R-:W-:Y:S04]  /*5b90*/  SHF.R.U32.HI R0, RZ, R69, R0 ;  /* 0x00000045ff007219 */ /* 0x000fe80000011600 */
[C---:B------:R-:W-:Y:S05]  /*5ba0*/  SEL R6, R3.reuse, R0, !P2 ;  /* 0x0000000003067207 */ /* 0x040fea0005000000 */
        /* <DEDUP_REMOVED lines=14> */
[----:B------:R-:W-:Y:S07]  /*5c90*/  IMAD R75, R3, R70, R75 ;  /* 0x00000046034b7224 */ /* 0x000fee00078e024b */
.L_x_111:
[----:B-1----:R-:W-:Y:S01]  /*5ca0*/  @!P1 ISETP.NE.AND P0, PT, R8, 0x1, PT ;  /* 0x000000010800980c */ /* 0x002fe20003f05270 */
[----:B------:R-:W-:Y:S01]  /*5cb0*/  @!P1 IMAD.HI.U32 R0, R76, R10, RZ ;  /* 0x0000000a4c009227 */ /* 0x000fe200078e00ff */
[----:B------:R-:W-:Y:S01]  /*5cc0*/  @!P1 ISETP.NE.AND P2, PT, R7, 0x1, PT ;  /* 0x000000010700980c */ /* 0x000fe20003f45270 */
[----:B------:R-:W-:Y:S01]  /*5cd0*/  ULOP3.LUT UP0, URZ, UR48, 0x1b0, URZ, 0xc0, !UPT ;  /* 0x000001b030ff7892 */ /* 0x000fe2000f80c0ff */
[----:B------:R-:W-:Y:S01]  /*5ce0*/  R2UR UR42, R14 ;  /* 0x000000000e2a72ca */ /* 0x000fe200000e0000 */
[----:B------:R-:W-:Y:S01]  /*5cf0*/  @!P1 IMAD.HI.U32 R2, R75, R9, RZ ;  /* 0x000000094b029227 */ /* 0x000fe200078e00ff */
[----:B------:R-:W-:Y:S02]  /*5d00*/  @!P1 SHF.R.U32.HI R0, RZ, R11, R0 ;  /* 0x0000000bff009219 */ /* 0x000fe40000011600 */
[----:B------:R-:W-:Y:S01]  /*5d10*/  R2UR UR41, R15 ;  /* 0x000000000f2972ca */ /* 0x000fe200000e0000 */
[----:B------:R-:W-:Y:S01]  /*5d20*/  VIADD R193, R193, 0x1 ;  /* 0x00000001c1c17836 */ /* 0x000fe20000000000 */
[----:B------:R-:W-:Y:S02]  /*5d30*/  @!P1 SHF.R.U32.HI R2, RZ, R12, R2 ;  /* 0x0000000cff029219 */ /* 0x000fe40000011602 */
[----:B------:R-:W-:Y:S02]  /*5d40*/  @!P1 SEL R3, R76, R0, !P2 ;  /* 0x000000004c039207 */ /* 0x000fe40005000000 */
[----:B------:R-:W-:Y:S02]  /*5d50*/  @!P1 SEL R2, R75, R2, !P0 ;  /* 0x000000024b029207 */ /* 0x000fe40004000000 */
[----:B------:R-:W-:Y:S01]  /*5d60*/  @P4 SHF.R.U32.HI R179, RZ, 0x10, R17 ;  /* 0x00000010ffb34819 */ /* 0x000fe20000011611 */
[----:B------:R-:W-:Y:S02]  /*5d70*/  USHF.L.U32 UR42, UR42, 0x7, URZ ;  /* 0x000000072a2a7899 */ /* 0x000fe400080006ff */
[----:B------:R-:W-:Y:S02]  /*5d80*/  @!P1 IMAD.IADD R0, R2, 0x1, -R3 ;  /* 0x0000000102009824 */ /* 0x000fe400078e0a03 */
[----:B------:R-:W-:Y:S01]  /*5d90*/  @!P1 IMAD.IADD R2, R3, 0x1, -R2 ;  /* 0x0000000103029824 */ /* 0x000fe200078e0a02 */
[----:B------:R-:W-:Y:S01]  /*5da0*/  USHF.L.U32 UR41, UR41, 0x7, URZ ;  /* 0x0000000729297899 */ /* 0x000fe200080006ff */
[----:B------:R-:W-:Y:S02]  /*5db0*/  @!P1 IMAD R76, R0, R7, R76 ;  /* 0x00000007004c9224 */ /* 0x000fe400078e024c */
[----:B------:R-:W-:Y:S01]  /*5dc0*/  @!P1 IMAD R75, R2, R8, R75 ;  /* 0x00000008024b9224 */ /* 0x000fe200078e024b */
[----:B------:R-:W-:Y:S08]  /*5dd0*/  BRA.U !UP0, `(.L_x_112) ;  /* 0x0000000108407547 */ /* 0x000ff0000b800000 */
[----:B------:R-:W1:Y:S01]  /*5de0*/  LDCU.64 UR8, c[0x4][0x80] ;  /* 0x01001000ff0877ac */ /* 0x000e620008000a00 */
[----:B------:R-:W-:Y:S01]  /*5df0*/  MOV R3, 0x0 ;  /* 0x0000000000037802 */ /* 0x000fe20000000f00 */
[----:B------:R-:W-:Y:S02]  /*5e00*/  HFMA2 R12, -RZ, RZ, 0, 5.9604644775390625e-08 ;  /* 0x00000001ff0c7431 */ /* 0x000fe400000001ff */
[----:B------:R-:W-:Y:S02]  /*5e10*/  IMAD.MOV.U32 R8, RZ, RZ, 0x70 ;  /* 0x00000070ff087424 */ /* 0x000fe400078e00ff */
[----:B------:R-:W-:Y:S01]  /*5e20*/  IMAD.MOV.U32 R13, RZ, RZ, RZ ;  /* 0x000000ffff0d7224 */ /* 0x000fe200078e00ff */
[----:B------:R-:W2:Y:S01]  /*5e30*/  LDCU.64 UR6, c[0x4][0x88] ;  /* 0x01001100ff0677ac */ /* 0x000ea20008000a00 */
[----:B------:R-:W3:Y:S01]  /*5e40*/  LDC.64 R2, c[0x4][R3] ;  /* 0x0100000003027b82 */ /* 0x000ee20000000a00 */
[----:B------:R-:W4:Y:S01]  /*5e50*/  LDCU.64 UR4, c[0x4][0x8] ;  /* 0x01000100ff0477ac */ /* 0x000f220008000a00 */
[----:B-1----:R-:W-:Y:S01]  /*5e60*/  MOV R5, UR9 ;  /* 0x0000000900057c02 */ /* 0x002fe20008000f00 */
[----:B------:R-:W-:Y:S01]  /*5e70*/  IMAD.U32 R4, RZ, RZ, UR8 ;  /* 0x00000008ff047e24 */ /* 0x000fe2000f8e00ff */
[----:B--2---:R-:W-:Y:S01]  /*5e80*/  MOV R7, UR7 ;  /* 0x0000000700077c02 */ /* 0x004fe20008000f00 */
[----:B------:R-:W-:Y:S01]  /*5e90*/  IMAD.U32 R6, RZ, RZ, UR6 ;  /* 0x00000006ff067e24 */ /* 0x000fe2000f8e00ff */
[----:B----4-:R-:W-:Y:S01]  /*5ea0*/  MOV R11, UR5 ;  /* 0x00000005000b7c02 */ /* 0x010fe20008000f00 */
[----:B------:R-:W-:Y:S02]  /*5eb0*/  IMAD.U32 R10, RZ, RZ, UR4 ;  /* 0x00000004ff0a7e24 */ /* 0x000fe4000f8e00ff */
[----:B------:R-:W-:Y:S07]  /*5ec0*/  LEPC R20, `(.L_x_112) ;  /* 0x000000001014794e */ /* 0x000fee0000000000 */
[----:B---3-5:R-:W-:Y:S05]  /*5ed0*/  CALL.ABS.NOINC R2 ;  /* 0x0000000002007343 */ /* 0x028fea0003c00000 */
.L_x_112:
[----:B------:R-:W-:Y:S01]  /*5ee0*/  LOP3.LUT P0, RZ, R189, 0x1b0, RZ, 0xc0, !PT ;  /* 0x000001b0bdff7812 */ /* 0x000fe2000780c0ff */
[----:B------:R-:W-:Y:S11]  /*5ef0*/  BSSY.RECONVERGENT B6, `(.L_x_113) ;  /* 0x0000013000067945 */ /* 0x000ff60003800200 */
[----:B------:R-:W-:Y:S01]  /*5f00*/  @!UPT UIADD3 URZ, UPT, UPT, URZ, URZ, URZ ;  /* 0x000000fffffff290 */ /* 0x000fe2000fffe0ff */
[----:B------:R-:W-:Y:S05]  /*5f10*/  @!P0 BRA `(.L_x_114) ;  /* 0x0000000000408947 */ /* 0x000fea0003800000 */
        /* <DEDUP_REMOVED lines=16> */
.L_x_114:
[----:B------:R-:W-:Y:S05]  /*6020*/  BSYNC.RECONVERGENT B6 ;  /* 0x0000000000067941 */ /* 0x000fea0003800200 */
.L_x_113:
[----:B------:R-:W-:Y:S02]  /*6030*/  ISETP.NE.U32.AND P0, PT, RZ, UR38, PT ;  /* 0x00000026ff007c0c */ /* 0x000fe4000bf05070 */
[C---:B------:R-:W-:Y:S02]  /*6040*/  ISETP.NE.U32.AND P4, PT, R164.reuse, RZ, PT ;  /* 0x000000ffa400720c */ /* 0x040fe40003f85070 */
[----:B------:R-:W-:Y:S02]  /*6050*/  ISETP.NE.U32.AND P1, PT, R164, RZ, PT ;  /* 0x000000ffa400720c */ /* 0x000fe40003f25070 */
[----:B------:R-:W-:Y:S02]  /*6060*/  ISETP.NE.AND.EX P0, PT, RZ, UR39, PT, P0 ;  /* 0x00000027ff007c0c */ /* 0x000fe4000bf05300 */
[C---:B------:R-:W-:Y:S02]  /*6070*/  ISETP.NE.AND.EX P4, PT, R165.reuse, RZ, PT, P4 ;  /* 0x000000ffa500720c */ /* 0x040fe40003f85340 */
[----:B------:R-:W-:Y:S02]  /*6080*/  ISETP.NE.AND.EX P1, PT, R165, RZ, P0, P1 ;  /* 0x000000ffa500720c */ /* 0x000fe40000725310 */
[----:B------:R-:W-:Y:S02]  /*6090*/  ISETP.NE.U32.AND P5, PT, R160, RZ, PT ;  /* 0x000000ffa000720c */ /* 0x000fe40003fa5070 */
[----:B------:R-:W-:Y:S02]  /*60a0*/  ISETP.NE.U32.AND P2, PT, RZ, UR38, PT ;  /* 0x00000026ff007c0c */ /* 0x000fe4000bf45070 */
[----:B------:R-:W-:Y:S02]  /*60b0*/  PLOP3.LUT P0, PT, PT, PT, PT, 0x8, 0x80 ;  /* 0x000000000080781c */ /* 0x000fe40003f0e170 */
[----:B------:R-:W-:Y:S02]  /*60c0*/  ISETP.NE.AND.EX P5, PT, R161, RZ, PT, P5 ;  /* 0x000000ffa100720c */ /* 0x000fe40003fa5350 */
[----:B------:R-:W-:Y:S03]  /*60d0*/  ISETP.NE.AND.EX P2, PT, RZ, UR39, PT, P2 ;  /* 0x00000027ff007c0c */ /* 0x000fe6000bf45320 */
[----:B------:R-:W-:Y:S01]  /*60e0*/  @!P1 PLOP3.LUT P0, PT, P4, PT, PT, 0x80, 0x8 ;  /* 0x000000000008981c */ /* 0x000fe2000270f070 */
[----:B------:R-:W-:Y:S01]  /*60f0*/  @!UPT UIADD3 URZ, UPT, UPT, URZ, URZ, URZ ;  /* 0x000000fffffff290 */ /* 0x000fe2000fffe0ff */
[----:B------:R-:W-:Y:S11]  /*6100*/  @!P4 BRA `(.L_x_115) ;  /* 0x00000000002cc947 */ /* 0x000ff60003800000 */
[----:B------:R-:W-:Y:S01]  /*6110*/  ISETP.NE.U32.AND P3, PT, R162, RZ, PT ;  /* 0x000000ffa200720c */ /* 0x000fe20003f65070 */
[----:B------:R-:W-:Y:S03]  /*6120*/  IMAD.MOV.U32 R170, RZ, RZ, 0x1 ;  /* 0x00000001ffaa7424 */ /* 0x000fe600078e00ff */
[----:B------:R-:W-:Y:S11]  /*6130*/  ISETP.NE.AND.EX P3, PT, R163, RZ, PT, P3 ;  /* 0x000000ffa300720c */ /* 0x000ff60003f65330 */
[----:B------:R-:W-:Y:S02]  /*6140*/  @!UPT UIADD3 URZ, UPT, UPT, URZ, URZ, URZ ;  /* 0x000000fffffff290 */ /* 0x000fe4000fffe0ff */
[----:B------:R-:W1:Y:S01]  /*6150*/  @P3 LDC.64 R2, c[0x0][0x888] ;  /* 0x00022200ff023b82 */ /* 0x000e620000000a00 */
[----:B------:R-:W-:Y:S04]  /*6160*/  @P3 IMAD R0, R164, UR36, RZ ;  /* 0x00000024a4003c24 */ /* 0x000fe8000f8e02ff */
[----:B-1----:R-:W-:Y:S04]  /*6170*/  @P3 IMAD.WIDE R2, R0, 0x4, R2 ;  /* 0x0000000400023825 */ /* 0x002fe800078e0202 */
[----:B------:R-:W-:Y:S01]  /*6180*/  HFMA2 R0, -RZ, RZ, 0, 5.9604644775390625e-08 ;  /* 0x00000001ff007431 */ /* 0x000fe200000001ff */
[----:B-----5:R1:W5:Y:S04]  /*6190*/  @P3 LDG.E R79, desc[UR46][R2.64] ;  /* 0x0000002e024f3981 */ /* 0x020368000c1e1900 */
[----:B------:R-:W-:Y:S01]  /*61a0*/  @!P3 PRMT R170, R0, 0x7610, R170 ;  /* 0x0000761000aab816 */ /* 0x000fe200000000aa */
[----:B-1----:R-:W2:Y:S06]  /*61b0*/  @!P3 LDC R79, c[0x0][0x880] ;  /* 0x00022000ff4fbb82 */ /* 0x002eac0000000800 */
.L_x_115:
[----:B------:R-:W-:Y:S05]  /*61c0*/  @!P5 BRA `(.L_x_116) ;  /* 0x000000000020d947 */ /* 0x000fea0003800000 */
[----:B------:R-:W-:Y:S04]  /*61d0*/  ISETP.NE.U32.AND P3, PT, R158, RZ, PT ;  /* 0x000000ff9e00720c */ /* 0x000fe80003f65070 */
[----:B------:R-:W-:Y:S11]  /*61e0*/  ISETP.NE.AND.EX P3, PT, R159, RZ, PT, P3 ;  /* 0x000000ff9f00720c */ /* 0x000ff60003f65330 */
[----:B------:R-:W-:Y:S02]  /*61f0*/  @!UPT UIADD3 URZ, UPT, UPT, URZ, URZ, URZ ;  /* 0x000000fffffff290 */ /* 0x000fe4000fffe0ff */
[----:B------:R-:W1:Y:S01]  /*6200*/  @P3 LDC.64 R2, c[0x0][0x8a8] ;  /* 0x00022a00ff023b82 */ /* 0x000e620000000a00 */
[----:B------:R-:W-:Y:S04]  /*6210*/  @P3 IMAD R0, R160, UR36, RZ ;  /* 0x00000024a0003c24 */ /* 0x000fe8000f8e02ff */
[----:B-1----:R-:W-:Y:S05]  /*6220*/  @P3 IMAD.WIDE R2, R0, 0x4, R2 ;  /* 0x0000000400023825 */ /* 0x002fea00078e0202 */
[----:B-----5:R1:W5:Y:S02]  /*6230*/  @P3 LDG.E R77, desc[UR46][R2.64] ;  /* 0x0000002e024d3981 */ /* 0x020364000c1e1900 */
[----:B-1----:R-:W3:Y:S02]  /*6240*/  @!P3 LDC R77, c[0x0][0x8a0] ;  /* 0x00022800ff4dbb82 */ /* 0x002ee40000000800 */
.L_x_116:
[----:B--2--5:R-:W-:Y:S01]  /*6250*/  FSETP.NEU.AND P3, PT, R79, RZ, PT ;  /* 0x000000ff4f00720b */ /* 0x024fe20003f6d000 */
[----:B------:R-:W1:Y:S01]  /*6260*/  LDCU UR4, c[0x0][0x8c8] ;  /* 0x00011900ff0477ac */ /* 0x000e620008000800 */
[----:B------:R-:W-:Y:S02]  /*6270*/  SEL R5, RZ, 0xffffffff, P2 ;  /* 0xffffffffff057807 */ /* 0x000fe40001000000 */
[----:B------:R-:W-:Y:S01]  /*6280*/  LOP3.LUT P2, RZ, R170, 0xff, RZ, 0xc0, !PT ;  /* 0x000000ffaaff7812 */ /* 0x000fe2000784c0ff */
[----:B------:R-:W-:Y:S01]  /*6290*/  UISETP.NE.U32.AND UP0, UPT, UR44, URZ, UPT ;  /* 0x000000ff2c00728c */ /* 0x000fe2000bf05070 */
[----:B------:R-:W-:Y:S03]  /*62a0*/  @!P1 SEL R0, RZ, 0xffffffff, P3 ;  /* 0xffffffffff009807 */ /* 0x000fe60001800000 */
[----:B------:R-:W-:Y:S01]  /*62b0*/  UISETP.NE.AND.EX UP0, UPT, UR45, URZ, UPT, UP0 ;  /* 0x000000ff2d00728c */ /* 0x000fe2000bf05300 */
[----:B------:R-:W-:Y:S04]  /*62c0*/  @P0 SEL R0, R5, R0, !P2 ;  /* 0x0000000005000207 */ /* 0x000fe80005000000 */
[----:B------:R-:W-:Y:S04]  /*62d0*/  @!P1 LOP3.LUT R0, R0, 0x1, RZ, 0xc0, !PT ;  /* 0x0000000100009812 */ /* 0x000fe800078ec0ff */
[----:B------:R-:W-:Y:S01]  /*62e0*/  ISETP.NE.U32.OR P6, PT, R0, 0x1, P1 ;  /* 0x000000010000780c */ /* 0x000fe20000fc5470 */
[----:B-1----:R-:W-:Y:S01]  /*62f0*/  IMAD.U32 R2, RZ, RZ, UR4 ;  /* 0x00000004ff027e24 */ /* 0x002fe2000f8e00ff */
[----:B------:R-:W-:Y:S02]  /*6300*/  LEA R0, R181, UR49, 0x3 ;  /* 0x00000031b5007c11 */ /* 0x000fe4000f8e18ff */
[----:B------:R-:W-:Y:S09]  /*6310*/  P2R R16, PR, RZ, 0x40 ;  /* 0x00000040ff107803 */ /* 0x000ff20000000000 */
[----:B------:R-:W-:Y:S01]  /*6320*/  @P6 SHF.L.U32 R4, R180, 0x1f, RZ ;  /* 0x0000001fb4046819 */ /* 0x000fe200000006ff */
[----:B------:R-:W-:Y:S06]  /*6330*/  BRA.U !UP0, `(.L_x_117) ;  /* 0x00000001084c7547 */ /* 0x000fec000b800000 */
[----:B------:R-:W-:Y:S01]  /*6340*/  ISETP.LE.AND P1, PT, R174, UR41, PT ;  /* 0x00000029ae007c0c */ /* 0x000fe2000bf23270 */
[C---:B------:R-:W-:Y:S02]  /*6350*/  VIADD R2, R185.reuse, UR42 ;  /* 0x0000002ab9027c36 */ /* 0x040fe40008000000 */
[----:B------:R-:W-:Y:S03]  /*6360*/  IMAD.U32 R6, RZ, RZ, UR42 ;  /* 0x0000002aff067e24 */ /* 0x000fe6000f8e00ff */
[----:B------:R-:W-:Y:S11]  /*6370*/  ISETP.GE.OR P1, PT, R2, UR50, P1 ;  /* 0x0000003202007c0c */ /* 0x000ff60008f26670 */
[----:B------:R-:W-:Y:S02]  /*6380*/  @!UPT UIADD3 URZ, UPT, UPT, URZ, URZ, URZ ;  /* 0x000000fffffff290 */ /* 0x000fe4000fffe0ff */
[----:B------:R-:W-:Y:S01]  /*6390*/  @!P1 IADD3 R8, P0, PT, R185, UR42, RZ ;  /* 0x0000002ab9089c10 */ /* 0x000fe2000ff1e0ff */
[----:B------:R-:W1:Y:S01]  /*63a0*/  @!P1 LDC.64 R2, c[0x0][0x8d0] ;  /* 0x00023400ff029b82 */ /* 0x000e620000000a00 */
[----:B------:R-:W-:Y:S02]  /*63b0*/  VOTEU.ALL UP0, P1 ;  /* 0x0000000000ff7886 */ /* 0x000fe40000800000 */
[----:B------:R-:W-:Y:S03]  /*63c0*/  @!P1 LEA.HI.X.SX32 R9, R6, RZ, 0x1, P0 ;  /* 0x000000ff06099211 */ /* 0x000fe600000f0eff */
[----:B------:R-:W-:Y:S06]  /*63d0*/  @!UP0 USHF.R.S32.HI UR4, URZ, 0x1f, UR36 ;  /* 0x0000001fff048899 */ /* 0x000fec0008011424 */
[C---:B-1----:R-:W-:Y:S02]  /*63e0*/  @!P1 IMAD R6, R2.reuse, UR4, RZ ;  /* 0x0000000402069c24 */ /* 0x042fe4000f8e02ff */
[----:B------:R-:W-:Y:S04]  /*63f0*/  @!P1 IMAD.WIDE.U32 R8, R2, UR36, R8 ;  /* 0x0000002402089c25 */ /* 0x000fe8000f8e0008 */
[----:B------:R-:W-:Y:S01]  /*6400*/  @!P1 IMAD R6, R3, UR36, R6 ;  /* 0x0000002403069c24 */ /* 0x000fe2000f8e0206 */
[----:B------:R-:W-:Y:S04]  /*6410*/  @!P1 IADD3 R2, P0, PT, R8, UR44, RZ ;  /* 0x0000002c08029c10 */ /* 0x000fe8000ff1e0ff */
[--C-:B------:R-:W-:Y:S02]  /*6420*/  @!P1 IADD3.X R3, PT, PT, R9, UR45, R6.reuse, P0, !PT ;  /* 0x0000002d09039c10 */ /* 0x100fe400087fe406 */
[----:B------:R-:W-:Y:S06]  /*6430*/  PRMT R6, RZ, 0x7610, R6 ;  /* 0x00007610ff067816 */ /* 0x000fec0000000006 */
[----:B------:R-:W2:Y:S02]  /*6440*/  @!P1 LDG.E.U8 R6, desc[UR46][R2.64] ;  /* 0x0000002e02069981 */ /* 0x000ea4000c1e1100 */
[----:B--2---:R-:W-:Y:S05]  /*6450*/  F2FP.F16.E4M3.UNPACK_B R2, R6 ;  /* 0x00000006ff02723e */ /* 0x004fea00020006ff */
[----:B------:R-:W-:Y:S07]  /*6460*/  HADD2.F32 R2, -RZ, R2.H0_H0 ;  /* 0x20000002ff027230 */ /* 0x000fee0000004100 */
.L_x_117:
[----:B------:R1:W2:Y:S01]  /*6470*/  @P6 SYNCS.PHASECHK.TRANS64.TRYWAIT P1, [R0+URZ+0x100], R4 ;  /* 0x00010004000065a7 */ /* 0x0002a200080211ff */
[C---:B------:R-:W-:Y:S01]  /*6480*/  LEA R192, R139.reuse, UR49, 0x3 ;  /* 0x000000318bc07c11 */ /* 0x040fe2000f8e18ff */
[----:B------:R-:W-:Y:S01]  /*6490*/  BSSY B1, `(.L_x_118) ;  /* 0x000003b000017945 */ /* 0x000fe20003800000 */
[----:B------:R-:W-:Y:S01]  /*64a0*/  SEL R3, RZ, 0xffffffff, P3 ;  /* 0xffffffffff037807 */ /* 0x000fe20001800000 */
[----:B------:R-:W-:Y:S01]  /*64b0*/  IMAD.MOV.U32 R196, RZ, RZ, 0x1 ;  /* 0x00000001ffc47424 */ /* 0x000fe200078e00ff */
[----:B------:R-:W-:Y:S01]  /*64c0*/  CS2R R154, SRZ ;  /* 0x00000000009a7805 */ /* 0x000fe2000001ff00 */
[----:B------:R-:W-:Y:S01]  /*64d0*/  IMAD R157, R139, 0x80, R156 ;  /* 0x000000808b9d7824 */ /* 0x000fe200078e029c */
[----:B------:R-:W-:Y:S02]  /*64e0*/  @P4 SEL R3, R5, R3, !P2 ;  /* 0x0000000305034207 */ /* 0x000fe40005000000 */
[----:B------:R-:W-:Y:S02]  /*64f0*/  CS2R R152, SRZ ;  /* 0x0000000000987805 */ /* 0x000fe4000001ff00 */
[----:B------:R-:W-:Y:S02]  /*6500*/  CS2R R150, SRZ ;  /* 0x0000000000967805 */ /* 0x000fe4000001ff00 */
[----:B------:R-:W-:Y:S02]  /*6510*/  CS2R R148, SRZ ;  /* 0x0000000000947805 */ /* 0x000fe4000001ff00 */
[----:B------:R-:W-:Y:S02]  /*6520*/  LOP3.LUT R3, R3, 0x1, RZ, 0xc0, !PT ;  /* 0x0000000103037812 */ /* 0x000fe400078ec0ff */
[----:B------:R-:W-:Y:S02]  /*6530*/  CS2R R146, SRZ ;  /* 0x0000000000927805 */ /* 0x000fe4000001ff00 */
[----:B------:R-:W-:Y:S02]  /*6540*/  CS2R R144, SRZ ;  /* 0x0000000000907805 */ /* 0x000fe4000001ff00 */
[----:B------:R-:W-:Y:S02]  /*6550*/  CS2R R142, SRZ ;  /* 0x00000000008e7805 */ /* 0x000fe4000001ff00 */
[----:B------:R-:W-:Y:S02]  /*6560*/  ISETP.NE.U32.AND P5, PT, R3, 0x1, PT ;  /* 0x000000010300780c */ /* 0x000fe40003fa5070 */
[----:B------:R-:W-:Y:S02]  /*6570*/  CS2R R140, SRZ ;  /* 0x00000000008c7805 */ /* 0x000fe4000001ff00 */
[----:B------:R-:W-:Y:S02]  /*6580*/  P2R R197, PR, RZ, 0x20 ;  /* 0x00000020ffc57803 */ /* 0x000fe40000000000 */
[----:B-1----:R-:W-:Y:S04]  /*6590*/  SHF.L.U32 R4, R183, 0x1f, RZ ;  /* 0x0000001fb7047819 */ /* 0x002fe800000006ff */
[----:B------:R1:W4:Y:S01]  /*65a0*/  SYNCS.PHASECHK.TRANS64.TRYWAIT P0, [R192+URZ+0x150], R4 ;  /* 0x00015004c00075a7 */ /* 0x00032200080011ff */
[----:B--2---:R-:W-:Y:S01]  /*65b0*/  @P6 SEL R196, RZ, 0x1, !P1 ;  /* 0x00000001ffc46807 */ /* 0x004fe20004800000 */
[----:B-1----:R-:W-:Y:S06]  /*65c0*/  @!P6 BRA `(.L_x_119) ;  /* 0x00000000009ce947 */ /* 0x002fec0003800000 */
[----:B------:R-:W-:Y:S01]  /*65d0*/  @P5 IMAD R8, R181, 0x2000, R186 ;  /* 0x00002000b5085824 */ /* 0x000fe200078e02ba */
[----:B------:R-:W-:Y:S01]  /*65e0*/  ISETP.NE.AND P1, PT, R196, RZ, PT ;  /* 0x000000ffc400720c */ /* 0x000fe20003f25270 */
[----:B------:R-:W-:Y:S01]  /*65f0*/  BSSY B0, `(.L_x_120) ;  /* 0x0000010000007945 */ /* 0x000fe20003800000 */
[----:B------:R-:W-:Y:S01]  /*6600*/  CS2R R142, SRZ ;  /* 0x00000000008e7805 */ /* 0x000fe2000001ff00 */
[--C-:B------:R-:W-:Y:S01]  /*6610*/  @P5 IMAD R7, R188, -0x10, R8.reuse ;  /* 0xfffffff0bc075824 */ /* 0x100fe200078e0208 */
[----:B------:R-:W-:Y:S01]  /*6620*/  CS2R R140, SRZ ;  /* 0x00000000008c7805 */ /* 0x000fe2000001ff00 */
[----:B------:R-:W-:Y:S01]  /*6630*/  @P5 IMAD R6, R187, -0x10, R8 ;  /* 0xfffffff0bb065824 */ /* 0x000fe200078e0208 */
[----:B------:R-:W-:Y:S01]  /*6640*/  CS2R R150, SRZ ;  /* 0x0000000000967805 */ /* 0x000fe2000001ff00 */
[----:B------:R-:W-:Y:S01]  /*6650*/  @P5 IMAD R5, R184, 0x10, R7 ;  /* 0x00000010b8055824 */ /* 0x000fe200078e0207 */
[----:B------:R-:W-:Y:S02]  /*6660*/  CS2R R148, SRZ ;  /* 0x0000000000947805 */ /* 0x000fe4000001ff00 */
[----:B------:R-:W-:Y:S02]  /*6670*/  CS2R R146, SRZ ;  /* 0x0000000000927805 */ /* 0x000fe4000001ff00 */
[----:B------:R-:W-:Y:S02]  /*6680*/  CS2R R144, SRZ ;  /* 0x0000000000907805 */ /* 0x000fe4000001ff00 */
[----:B------:R-:W-:Y:S02]  /*6690*/  CS2R R154, SRZ ;  /* 0x00000000009a7805 */ /* 0x000fe4000001ff00 */
[----:B------:R-:W-:Y:S01]  /*66a0*/  CS2R R152, SRZ ;  /* 0x0000000000987805 */ /* 0x000fe2000001ff00 */
[----:B------:R-:W-:Y:S06]  /*66b0*/  @P1 BRA `(.L_x_121) ;  /* 0x00000000000c1947 */ /* 0x000fec0003800000 */
[----:B------:R-:W-:Y:S04]  /*66c0*/  SHF.L.U32 R3, R180, 0x1f, RZ ;  /* 0x0000001fb4037819 */ /* 0x000fe800000006ff */
[----:B------:R-:W1:Y:S02]  /*66d0*/  SYNCS.PHASECHK.TRANS64.TRYWAIT P1, [R0+URZ+0x100], R3 ;  /* 0x00010003000075a7 */ /* 0x000e6400080211ff */
[----:B-1----:R-:W-:Y:S05]  /*66e0*/  @!P1 BRA `(.L_x_122) ;  /* 0x00000038008c9947 */ /* 0x002fea0003800000 */
.L_x_121:
[----:B------:R-:W-:Y:S05]  /*66f0*/  BSYNC B0 ;  /* 0x0000000000007941 */ /* 0x000fea0003800000 */
.L_x_120:
[----:B------:R-:W-:Y:S01]  /*6700*/  ISETP.NE.AND P1, PT, R197, RZ, PT ;  /* 0x000000ffc500720c */ /* 0x000fe20003f25270 */
[----:B-1----:R-:W-:Y:S02]  /*6710*/  VIADD R3, R0, 0x110 ;  /* 0x0000011000037836 */ /* 0x002fe40000000000 */
[----:B------:R-:W-:Y:S02]  /*6720*/  IMAD.U32 R0, RZ, RZ, UR37 ;  /* 0x00000025ff007e24 */ /* 0x000fe4000f8e00ff */
[----:B------:R-:W-:Y:S03]  /*6730*/  VIADD R181, R181, 0x1 ;  /* 0x00000001b5b57836 */ /* 0x000fe60000000000 */
[----:B------:R-:W-:Y:S05]  /*6740*/  PRMT R0, R0, 0x654, R3 ;  /* 0x0000065400007816 */ /* 0x000fea0000000003 */
[----:B------:R1:W2:Y:S04]  /*6750*/  @P1 LDS.128 R140, [R8] ;  /* 0x00000000088c1984 */ /* 0x0002a80000000c00 */
[----:B------:R1:W1:Y:S04]  /*6760*/  @P1 LDS.128 R148, [R6+0x20] ;  /* 0x0000200006941984 */ /* 0x0002680000000c00 */
[----:B------:R1:W1:Y:S04]  /*6770*/  @P1 LDS.128 R144, [R7+0x10] ;  /* 0x0000100007901984 */ /* 0x0002680000000c00 */
[----:B------:R1:W1:Y:S01]  /*6780*/  @P1 LDS.128 R152, [R5+0x10] ;  /* 0x0000100005981984 */ /* 0x0002620000000c00 */
[C---:B------:R-:W-:Y:S01]  /*6790*/  ISETP.NE.AND P1, PT, R181.reuse, 0x2, PT ;  /* 0x00000002b500780c */ /* 0x040fe20003f25270 */
[----:B------:R-:W-:Y:S01]  /*67a0*/  @!PT LDS RZ, [RZ] ;  /* 0x00000000fffff984 */ /* 0x000fe20000000800 */
[----:B------:R-:W-:Y:S01]  /*67b0*/  @!PT LDS RZ, [RZ] ;  /* 0x00000000fffff984 */ /* 0x000fe20000000800 */
[----:B------:R-:W-:Y:S01]  /*67c0*/  @!PT LDS RZ, [RZ] ;  /* 0x00000000fffff984 */ /* 0x000fe20000000800 */
[----:B------:R-:W-:Y:S01]  /*67d0*/  @!PT LDS RZ, [RZ] ;  /* 0x00000000fffff984 */ /* 0x000fe20000000800 */
[----:B------:R5:W-:Y:S06]  /*67e0*/  MEMBAR.ALL.CTA ;  /* 0x0000000000007992 */ /* 0x000bec0000008000 */
[----:B-----5:R-:W5:Y:S01]  /*67f0*/  FENCE.VIEW.ASYNC.S ;  /* 0x00000000000073c6 */ /* 0x020f620000000000 */
[----:B------:R-:W-:Y:S01]  /*6800*/  SEL R181, R181, RZ, P1 ;  /* 0x000000ffb5b57207 */ /* 0x000fe20000800000 */
[----:B-----5:R5:W-:Y:S02]  /*6810*/  SYNCS.ARRIVE.TRANS64.RED.A1T0 RZ, [R0+URZ], RZ ;  /* 0x000000ff00ff79a7 */ /* 0x020be400081004ff */
[----:B-----5:R-:W-:Y:S04]  /*6820*/  SEL R0, RZ, 0x1, P1 ;  /* 0x00000001ff007807 */ /* 0x020fe80000800000 */
[----:B--2---:R-:W-:Y:S02]  /*6830*/  LOP3.LUT R180, R180, R0, RZ, 0x3c, !PT ;  /* 0x00000000b4b47212 */ /* 0x004fe400078e3cff */
.L_x_119:
[----:B------:R-:W-:Y:S05]  /*6840*/  BSYNC B1 ;  /* 0x0000000000017941 */ /* 0x000fea0003800000 */
.L_x_118:
[----:B------:R-:W-:Y:S04]  /*6850*/  SHF.R.U32.HI R0, RZ, 0x15, R157 ;  /* 0x00000015ff007819 */ /* 0x000fe8000001169d */
[----:B------:R-:W-:Y:S01]  /*6860*/  LOP3.LUT P1, RZ, R0, 0x3, R172, 0x48, !PT ;  /* 0x0000000300ff7812 */ /* 0x000fe200078248ac */
[----:B------:R-:W-:Y:S01]  /*6870*/  @!UPT UIADD3 URZ, UPT, UPT, URZ, URZ, URZ ;  /* 0x000000fffffff290 */ /* 0x000fe2000fffe0ff */
[----:B----4-:R-:W-:Y:S11]  /*6880*/  @P0 BRA `(.L_x_123) ;  /* 0x0000000000080947 */ /* 0x010ff60003800000 */
[----:B------:R-:W2:Y:S02]  /*6890*/  SYNCS.PHASECHK.TRANS64.TRYWAIT P0, [R192+URZ+0x150], R4 ;  /* 0x00015004c00075a7 */ /* 0x000ea400080011ff */
[----:B--2---:R-:W-:Y:S05]  /*68a0*/  @!P0 BRA `(.L_x_124) ;  /* 0x0000003800308947 */ /* 0x004fea0003800000 */
.L_x_123:
[----:B------:R-:W-:Y:S04]  /*68b0*/  BSSY.RECONVERGENT B6, `(.L_x_125) ;  /* 0x0000012000067945 */ /* 0x000fe80003800200 */
[----:B------:R-:W-:Y:S05]  /*68c0*/  @!P1 BRA `(.L_x_126) ;  /* 0x0000000000409947 */ /* 0x000fea0003800000 */
[----:B------:R-:W4:Y:S01]  /*68d0*/  LDCU.64 UR8, c[0x4][0x70] ;  /* 0x01000e00ff0877ac */ /* 0x000f220008000a00 */
[----:B------:R-:W-:Y:S01]  /*68e0*/  MOV R15, 0x0 ;  /* 0x00000000000f7802 */ /* 0x000fe20000000f00 */
[----:B------:R-:W-:Y:S02]  /*68f0*/  HFMA2 R12, -RZ, RZ, 0, 5.9604644775390625e-08 ;  /* 0x00000001ff0c7431 */ /* 0x000fe400000001ff */
[----:B-1----:R-:W-:Y:S02]  /*6900*/  IMAD.MOV.U32 R8, RZ, RZ, 0x192 ;  /* 0x00000192ff087424 */ /* 0x002fe400078e00ff */
[----:B------:R-:W-:Y:S01]  /*6910*/  IMAD.MOV.U32 R13, RZ, RZ, RZ ;  /* 0x000000ffff0d7224 */ /* 0x000fe200078e00ff */
[----:B------:R-:W1:Y:S01]  /*6920*/  LDCU.64 UR6, c[0x4][0x78] ;  /* 0x01000f00ff0677ac */ /* 0x000e620008000a00 */
[----:B------:R-:W3:Y:S01]  /*6930*/  LDC.64 R14, c[0x4][R15] ;  /* 0x010000000f0e7b82 */ /* 0x000ee20000000a00 */
[----:B------:R-:W5:Y:S01]  /*6940*/  LDCU.64 UR4, c[0x4][0x10] ;  /* 0x01000200ff0477ac */ /* 0x000f620008000a00 */
[----:B----4-:R-:W-:Y:S01]  /*6950*/  MOV R5, UR9 ;  /* 0x0000000900057c02 */ /* 0x010fe20008000f00 */
[----:B--2---:R-:W-:Y:S01]  /*6960*/  IMAD.U32 R4, RZ, RZ, UR8 ;  /* 0x00000008ff047e24 */ /* 0x004fe2000f8e00ff */
[----:B-1----:R-:W-:Y:S01]  /*6970*/  MOV R7, UR7 ;  /* 0x0000000700077c02 */ /* 0x002fe20008000f00 */
[----:B------:R-:W-:Y:S01]  /*6980*/  IMAD.U32 R6, RZ, RZ, UR6 ;  /* 0x00000006ff067e24 */ /* 0x000fe2000f8e00ff */
[----:B-----5:R-:W-:Y:S01]  /*6990*/  MOV R11, UR5 ;  /* 0x00000005000b7c02 */ /* 0x020fe20008000f00 */
[----:B------:R-:W-:Y:S02]  /*69a0*/  IMAD.U32 R10, RZ, RZ, UR4 ;  /* 0x00000004ff0a7e24 */ /* 0x000fe4000f8e00ff */
[----:B------:R-:W-:Y:S07]  /*69b0*/  LEPC R20, `(.L_x_126) ;  /* 0x000000001014794e */ /* 0x000fee0000000000 */
[----:B---3--:R-:W-:Y:S05]  /*69c0*/  CALL.ABS.NOINC R14 ;  /* 0x000000000e007343 */ /* 0x008fea0003c00000 */
.L_x_126:
[----:B------:R-:W-:Y:S05]  /*69d0*/  BSYNC.RECONVERGENT B6 ;  /* 0x0000000000067941 */ /* 0x000fea0003800200 */
.L_x_125:
[----:B--2---:R-:W-:Y:S01]  /*69e0*/  F2FP.F16.E4M3.UNPACK_B R4, R141.H1 ;  /* 0x0000008dff04723e */ /* 0x004fe200030006ff */
[----:B------:R-:W-:Y:S05]  /*69f0*/  WARPSYNC.ALL ;  /* 0x0000000000007948 */ /* 0x000fea0003800000 */
[----:B------:R-:W-:Y:S01]  /*6a00*/  R2UR UR4, R157 ;  /* 0x000000009d0472ca */ /* 0x000fe200000e0000 */
[--C-:B------:R-:W-:Y:S01]  /*6a10*/  HADD2.F32 R85, -RZ, R4.reuse.H0_H0 ;  /* 0x20000004ff557230 */ /* 0x100fe20000004100 */
[----:B------:R-:W-:Y:S01]  /*6a20*/  ISETP.NE.AND P6, PT, R16, RZ, PT ;  /* 0x000000ff1000720c */ /* 0x000fe20003fc5270 */
[----:B------:R-:W-:Y:S01]  /*6a30*/  HADD2.F32 R86, -RZ, R4.H1_H1 ;  /* 0x30000004ff567230 */ /* 0x000fe20000004100 */
[----:B------:R-:W-:Y:S01]  /*6a40*/  F2FP.F16.E4M3.UNPACK_B R4, R143.H1 ;  /* 0x0000008fff04723e */ /* 0x000fe200030006ff */
[----:B------:R-:W-:Y:S01]  /*6a50*/  BSSY.RECONVERGENT B0, `(.L_x_127) ;  /* 0x000011d000007945 */ /* 0x000fe20003800200 */
[-C--:B------:R-:W-:Y:S02]  /*6a60*/  F2FP.F16.E4M3.UNPACK_B R0, R140.reuse.H1 ;  /* 0x0000008cff00723e */ /* 0x080fe400030006ff */
[----:B------:R-:W-:Y:S01]  /*6a70*/  F2FP.F16.E4M3.UNPACK_B R3, R140 ;  /* 0x0000008cff03723e */ /* 0x000fe200020006ff */
[----:B------:R-:W-:Y:S01]  /*6a80*/  HADD2.F32 R93, -RZ, R4.H0_H0 ;  /* 0x20000004ff5d7230 */ /* 0x000fe20000004100 */
[----:B-1----:R-:W-:Y:S01]  /*6a90*/  F2FP.F16.E4M3.UNPACK_B R126, R151.H1 ;  /* 0x00000097ff7e723e */ /* 0x002fe200030006ff */
[--C-:B------:R-:W-:Y:S01]  /*6aa0*/  HADD2.F32 R81, -RZ, R0.reuse.H0_H0 ;  /* 0x20000000ff517230 */ /* 0x100fe20000004100 */
[----:B------:R-:W-:Y:S01]  /*6ab0*/  F2FP.F16.E4M3.UNPACK_B R134, R153.H1 ;  /* 0x00000099ff86723e */ /* 0x000fe200030006ff */
[----:B------:R-:W-:Y:S01]  /*6ac0*/  HADD2.F32 R82, -RZ, R0.H1_H1 ;  /* 0x30000000ff527230 */ /* 0x000fe20000004100 */
[-C--:B------:R-:W-:Y:S01]  /*6ad0*/  F2FP.F16.E4M3.UNPACK_B R0, R142.reuse ;  /* 0x0000008eff00723e */ /* 0x080fe200020006ff */
[--C-:B------:R-:W-:Y:S01]  /*6ae0*/  HADD2.F32 R78, -RZ, R3.reuse.H0_H0 ;  /* 0x20000003ff4e7230 */ /* 0x100fe20000004100 */
[----:B------:R-:W-:Y:S01]  /*6af0*/  ISETP.NE.AND P0, PT, R190, RZ, PT ;  /* 0x000000ffbe00720c */ /* 0x000fe20003f05270 */
[----:B------:R-:W-:Y:S01]  /*6b00*/  HADD2.F32 R80, -RZ, R3.H1_H1 ;  /* 0x30000003ff507230 */ /* 0x000fe20000004100 */
[----:B------:R-:W-:Y:S01]  /*6b10*/  F2FP.F16.E4M3.UNPACK_B R3, R141 ;  /* 0x0000008dff03723e */ /* 0x000fe200020006ff */
[--C-:B------:R-:W-:Y:S02]  /*6b20*/  HADD2.F32 R87, -RZ, R0.reuse.H0_H0 ;  /* 0x20000000ff577230 */ /* 0x100fe40000004100 */
[----:B------:R-:W-:Y:S01]  /*6b30*/  HADD2.F32 R88, -RZ, R0.H1_H1 ;  /* 0x30000000ff587230 */ /* 0x000fe20000004100 */
[----:B------:R-:W-:Y:S01]  /*6b40*/  F2FP.F16.E4M3.UNPACK_B R0, R143 ;  /* 0x0000008fff00723e */ /* 0x000fe200020006ff */
[--C-:B------:R-:W-:Y:S02]  /*6b50*/  HADD2.F32 R84, -RZ, R3.reuse.H1_H1 ;  /* 0x30000003ff547230 */ /* 0x100fe40000004100 */
[----:B------:R-:W-:Y:S01]  /*6b60*/  HADD2.F32 R83, -RZ, R3.H0_H0 ;  /* 0x20000003ff537230 */ /* 0x000fe20000004100 */
[----:B------:R-:W-:Y:S01]  /*6b70*/  F2FP.F16.E4M3.UNPACK_B R3, R142.H1 ;  /* 0x0000008eff03723e */ /* 0x000fe200030006ff */
[--C-:B------:R-:W-:Y:S02]  /*6b80*/  HADD2.F32 R91, -RZ, R0.reuse.H0_H0 ;  /* 0x20000000ff5b7230 */ /* 0x100fe40000004100 */
[----:B------:R-:W-:Y:S01]  /*6b90*/  HADD2.F32 R92, -RZ, R0.H1_H1 ;  /* 0x30000000ff5c7230 */ /* 0x000fe20000004100 */
[-C--:B------:R-:W-:Y:S01]  /*6ba0*/  F2FP.F16.E4M3.UNPACK_B R0, R144.reuse.H1 ;  /* 0x00000090ff00723e */ /* 0x080fe200030006ff */
[--C-:B------:R-:W-:Y:S02]  /*6bb0*/  HADD2.F32 R89, -RZ, R3.reuse.H0_H0 ;  /* 0x20000003ff597230 */ /* 0x100fe40000004100 */
[----:B------:R-:W-:Y:S01]  /*6bc0*/  HADD2.F32 R90, -RZ, R3.H1_H1 ;  /* 0x30000003ff5a7230 */ /* 0x000fe20000004100 */
[----:B------:R-:W-:Y:S01]  /*6bd0*/  F2FP.F16.E4M3.UNPACK_B R3, R144 ;  /* 0x00000090ff03723e */ /* 0x000fe200020006ff */
[--C-:B------:R-:W-:Y:S02]  /*6be0*/  HADD2.F32 R97, -RZ, R0.reuse.H0_H0 ;  /* 0x20000000ff617230 */ /* 0x100fe40000004100 */
[----:B------:R-:W-:Y:S01]  /*6bf0*/  HADD2.F32 R98, -RZ, R0.H1_H1 ;  /* 0x30000000ff627230 */ /* 0x000fe20000004100 */
[----:B------:R-:W-:Y:S01]  /*6c00*/  F2FP.F16.E4M3.UNPACK_B R0, R146 ;  /* 0x00000092ff00723e */ /* 0x000fe200020006ff */
[----:B------:R-:W-:Y:S01]  /*6c10*/  HADD2.F32 R94, -RZ, R4.H1_H1 ;  /* 0x30000004ff5e7230 */ /* 0x000fe20000004100 */
[----:B------:R-:W-:Y:S01]  /*6c20*/  F2FP.F16.E4M3.UNPACK_B R4, R145.H1 ;  /* 0x00000091ff04723e */ /* 0x000fe200030006ff */
[--C-:B------:R-:W-:Y:S02]  /*6c30*/  HADD2.F32 R95, -RZ, R3.reuse.H0_H0 ;  /* 0x20000003ff5f7230 */ /* 0x100fe40000004100 */
[--C-:B------:R-:W-:Y:S02]  /*6c40*/  HADD2.F32 R103, -RZ, R0.reuse.H0_H0 ;  /* 0x20000000ff677230 */ /* 0x100fe40000004100 */
[----:B------:R-:W-:Y:S01]  /*6c50*/  HADD2.F32 R104, -RZ, R0.H1_H1 ;  /* 0x30000000ff687230 */ /* 0x000fe20000004100 */
[----:B------:R-:W-:Y:S01]  /*6c60*/  F2FP.F16.E4M3.UNPACK_B R0, R147 ;  /* 0x00000093ff00723e */ /* 0x000fe200020006ff */
[----:B------:R-:W-:Y:S01]  /*6c70*/  HADD2.F32 R96, -RZ, R3.H1_H1 ;  /* 0x30000003ff607230 */ /* 0x000fe20000004100 */
[----:B------:R-:W-:Y:S01]  /*6c80*/  F2FP.F16.E4M3.UNPACK_B R3, R145 ;  /* 0x00000091ff03723e */ /* 0x000fe200020006ff */
[--C-:B------:R-:W-:Y:S02]  /*6c90*/  HADD2.F32 R101, -RZ, R4.reuse.H0_H0 ;  /* 0x20000004ff657230 */ /* 0x100fe40000004100 */
[----:B------:R-:W-:Y:S01]  /*6ca0*/  HADD2.F32 R102, -RZ, R4.H1_H1 ;  /* 0x30000004ff667230 */ /* 0x000fe20000004100 */
[----:B------:R-:W-:Y:S01]  /*6cb0*/  F2FP.F16.E4M3.UNPACK_B R4, R147.H1 ;  /* 0x00000093ff04723e */ /* 0x000fe200030006ff */
        /* <DEDUP_REMOVED lines=15> */
[--C-:B------:R-:W-:Y:S02]  /*6db0*/  HADD2.F32 R117, -RZ, R4.reuse.H0_H0 ;  /* 0x20000004ff757230 */ /* 0x100fe40000004100 */
[----:B------:R-:W-:Y:S02]  /*6dc0*/  HADD2.F32 R118, -RZ, R4.H1_H1 ;  /* 0x30000004ff767230 */ /* 0x000fe40000004100 */
[--C-:B------:R-:W-:Y:S01]  /*6dd0*/  HADD2.F32 R115, -RZ, R0.reuse.H0_H0 ;  /* 0x20000000ff737230 */ /* 0x100fe20000004100 */
[----:B------:R-:W3:Y:S01]  /*6de0*/  LDTM.x64 R4, tmem[UR4] ;  /* 0x00000004000479ee */ /* 0x000ee20008340000 */
[----:B------:R-:W-:Y:S01]  /*6df0*/  HADD2.F32 R116, -RZ, R0.H1_H1 ;  /* 0x30000000ff747230 */ /* 0x000fe20000004100 */
[-C--:B------:R-:W-:Y:S01]  /*6e00*/  F2FP.F16.E4M3.UNPACK_B R0, R150.reuse.H1 ;  /* 0x00000096ff00723e */ /* 0x080fe200030006ff */
[--C-:B------:R-:W-:Y:S02]  /*6e10*/  HADD2.F32 R111, -RZ, R3.reuse.H0_H0 ;  /* 0x20000003ff6f7230 */ /* 0x100fe40000004100 */
[----:B------:R-:W-:Y:S01]  /*6e20*/  HADD2.F32 R112, -RZ, R3.H1_H1 ;  /* 0x30000003ff707230 */ /* 0x000fe20000004100 */
[----:B------:R-:W-:Y:S01]  /*6e30*/  F2FP.F16.E4M3.UNPACK_B R3, R150 ;  /* 0x00000096ff03723e */ /* 0x000fe200020006ff */
[--C-:B------:R-:W-:Y:S02]  /*6e40*/  HADD2.F32 R121, -RZ, R0.reuse.H0_H0 ;  /* 0x20000000ff797230 */ /* 0x100fe40000004100 */
[----:B------:R-:W-:Y:S01]  /*6e50*/  HADD2.F32 R122, -RZ, R0.H1_H1 ;  /* 0x30000000ff7a7230 */ /* 0x000fe20000004100 */
[-C--:B------:R-:W-:Y:S01]  /*6e60*/  F2FP.F16.E4M3.UNPACK_B R0, R152.reuse ;  /* 0x00000098ff00723e */ /* 0x080fe200020006ff */
[--C-:B------:R-:W-:Y:S02]  /*6e70*/  HADD2.F32 R119, -RZ, R3.reuse.H0_H0 ;  /* 0x20000003ff777230 */ /* 0x100fe40000004100 */
[----:B------:R-:W-:Y:S01]  /*6e80*/  HADD2.F32 R120, -RZ, R3.H1_H1 ;  /* 0x30000003ff787230 */ /* 0x000fe20000004100 */
[----:B------:R-:W-:Y:S01]  /*6e90*/  F2FP.F16.E4M3.UNPACK_B R3, R151 ;  /* 0x00000097ff03723e */ /* 0x000fe200020006ff */
[--C-:B------:R-:W-:Y:S02]  /*6ea0*/  HADD2.F32 R127, -RZ, R0.reuse.H0_H0 ;  /* 0x20000000ff7f7230 */ /* 0x100fe40000004100 */
[----:B------:R-:W-:Y:S01]  /*6eb0*/  HADD2.F32 R128, -RZ, R0.H1_H1 ;  /* 0x30000000ff807230 */ /* 0x000fe20000004100 */
[----:B------:R-:W-:Y:S01]  /*6ec0*/  F2FP.F16.E4M3.UNPACK_B R0, R153 ;  /* 0x00000099ff00723e */ /* 0x000fe200020006ff */
        /* <DEDUP_REMOVED lines=9> */
[--C-:B------:R-:W-:Y:S02]  /*6f60*/  HADD2.F32 R138, -RZ, R0.reuse.H1_H1 ;  /* 0x30000000ff8a7230 */ /* 0x100fe40000004100 */
[----:B------:R-:W-:Y:S02]  /*6f70*/  HADD2.F32 R137, -RZ, R0.H0_H0 ;  /* 0x20000000ff897230 */ /* 0x000fe40000004100 */
[C-C-:B---3--:R-:W-:Y:S01]  /*6f80*/  FFMA R0, R77.reuse, R4, R2.reuse ;  /* 0x000000044d007223 */ /* 0x148fe20000000002 */
[--C-:B------:R-:W-:Y:S02]  /*6f90*/  HADD2.F32 R135, -RZ, R3.reuse.H0_H0 ;  /* 0x20000003ff877230 */ /* 0x100fe40000004100 */
[----:B------:R-:W-:Y:S02]  /*6fa0*/  HADD2.F32 R136, -RZ, R3.H1_H1 ;  /* 0x30000003ff887230 */ /* 0x000fe40000004100 */
[C-C-:B------:R-:W-:Y:S01]  /*6fb0*/  FFMA R3, R77.reuse, R5, R2.reuse ;  /* 0x000000054d037223 */ /* 0x140fe20000000002 */
        /* <DEDUP_REMOVED lines=60> */
[----:B------:R-:W-:Y:S01]  /*7380*/  F2FP.F16.E4M3.UNPACK_B R65, R155 ;  /* 0x0000009bff41723e */ /* 0x000fe200020006ff */
[C-C-:B------:R-:W-:Y:S01]  /*7390*/  FFMA R66, R77.reuse, R66, R2.reuse ;  /* 0x000000424d427223 */ /* 0x140fe20000000002 */
[----:B------:R-:W-:Y:S01]  /*73a0*/  FFMA R67, R77, R67, R2 ;  /* 0x000000434d437223 */ /* 0x000fe20000000002 */
[C---:B------:R-:W-:Y:S01]  /*73b0*/  FFMA R0, R79.reuse, R78, R0 ;  /* 0x0000004e4f007223 */ /* 0x040fe20000000000 */
[C---:B------:R-:W-:Y:S01]  /*73c0*/  FFMA R3, R79.reuse, R80, R3 ;  /* 0x000000504f037223 */ /* 0x040fe20000000003 */
[----:B------:R-:W-:Y:S01]  /*73d0*/  F2FP.F16.E4M3.UNPACK_B R80, R155.H1 ;  /* 0x0000009bff50723e */ /* 0x000fe200030006ff */
[C---:B------:R-:W-:Y:S01]  /*73e0*/  FFMA R6, R79.reuse, R81, R6 ;  /* 0x000000514f067223 */ /* 0x040fe20000000006 */
[C---:B------:R-:W-:Y:S01]  /*73f0*/  FFMA R7, R79.reuse, R82, R7 ;  /* 0x000000524f077223 */ /* 0x040fe20000000007 */
[C---:B------:R-:W-:Y:S01]  /*7400*/  FFMA R4, R79.reuse, R83, R4 ;  /* 0x000000534f047223 */ /* 0x040fe20000000004 */
[C---:B------:R-:W-:Y:S01]  /*7410*/  FFMA R5, R79.reuse, R84, R5 ;  /* 0x000000544f057223 */ /* 0x040fe20000000005 */
[C---:B------:R-:W-:Y:S01]  /*7420*/  FFMA R10, R79.reuse, R85, R10 ;  /* 0x000000554f0a7223 */ /* 0x040fe2000000000a */
[----:B------:R-:W-:Y:S01]  /*7430*/  FFMA R11, R79, R86, R11 ;  /* 0x000000564f0b7223 */ /* 0x000fe2000000000b */
[----:B------:R-:W-:Y:S01]  /*7440*/  F2FP.SATFINITE.E4M3.F32.PACK_AB_MERGE_C R6, R7, R6, RZ ;  /* 0x000000060706723e */ /* 0x000fe200048070ff */
[C---:B------:R-:W-:Y:S01]  /*7450*/  FFMA R8, R79.reuse, R87, R8 ;  /* 0x000000574f087223 */ /* 0x040fe20000000008 */
[C---:B------:R-:W-:Y:S01]  /*7460*/  FFMA R9, R79.reuse, R88, R9 ;  /* 0x000000584f097223 */ /* 0x040fe20000000009 */
[----:B------:R-:W-:Y:S01]  /*7470*/  FFMA R14, R79, R89, R14 ;  /* 0x000000594f0e7223 */ /* 0x000fe2000000000e */
[----:B------:R-:W-:Y:S01]  /*7480*/  F2FP.SATFINITE.E4M3.F32.PACK_AB_MERGE_C R10, R11, R10, RZ ;  /* 0x0000000a0b0a723e */ /* 0x000fe200048070ff */
[----:B------:R-:W-:Y:S01]  /*7490*/  FFMA R15, R79, R90, R15 ;  /* 0x0000005a4f0f7223 */ /* 0x000fe2000000000f */
[----:B------:R-:W-:Y:S01]  /*74a0*/  F2FP.SATFINITE.E4M3.F32.PACK_AB_MERGE_C R84, R3, R0, R6 ;  /* 0x000000000354723e */ /* 0x000fe20004807006 */
[----:B------:R-:W-:Y:S01]  /*74b0*/  FFMA R12, R79, R91, R12 ;  /* 0x0000005b4f0c7223 */ /* 0x000fe2000000000c */
[----:B------:R-:W-:Y:S01]  /*74c0*/  F2FP.SATFINITE.E4M3.F32.PACK_AB_MERGE_C R85, R5, R4, R10 ;  /* 0x000000040555723e */ /* 0x000fe2000480700a */
[----:B------:R-:W-:Y:S01]  /*74d0*/  FFMA R13, R79, R92, R13 ;  /* 0x0000005c4f0d7223 */ /* 0x000fe2000000000d */
[----:B------:R-:W-:Y:S01]  /*74e0*/  F2FP.SATFINITE.E4M3.F32.PACK_AB_MERGE_C R14, R15, R14, RZ ;  /* 0x0000000e0f0e723e */ /* 0x000fe200048070ff */
[C---:B------:R-:W-:Y:S01]  /*74f0*/  FFMA R18, R79.reuse, R93, R18 ;  /* 0x0000005d4f127223 */ /* 0x040fe20000000012 */
[----:B------:R-:W-:Y:S01]  /*7500*/  SHF.L.U32 R0, R176, 0x4, RZ ;  /* 0x00000004b0007819 */ /* 0x000fe200000006ff */
[----:B------:R-:W-:Y:S01]  /*7510*/  FFMA R19, R79, R94, R19 ;  /* 0x0000005e4f137223 */ /* 0x000fe20000000013 */
[----:B------:R-:W-:Y:S01]  /*7520*/  F2FP.SATFINITE.E4M3.F32.PACK_AB_MERGE_C R86, R9, R8, R14 ;  /* 0x000000080956723e */ /* 0x000fe2000480700e */
[----:B------:R-:W-:Y:S01]  /*7530*/  FFMA R16, R79, R95, R16 ;  /* 0x0000005f4f107223 */ /* 0x000fe20000000010 */
[----:B------:R-:W-:Y:S01]  /*7540*/  SHF.L.U32 R4, R175, 0x4, RZ ;  /* 0x00000004af047819 */ /* 0x000fe200000006ff */
[----:B------:R-:W-:Y:S01]  /*7550*/  FFMA R17, R79, R96, R17 ;  /* 0x000000604f117223 */ /* 0x000fe20000000011 */
[----:B------:R-:W-:Y:S01]  /*7560*/  F2FP.SATFINITE.E4M3.F32.PACK_AB_MERGE_C R18, R19, R18, RZ ;  /* 0x000000121312723e */ /* 0x000fe200048070ff */
[C---:B------:R-:W-:Y:S01]  /*7570*/  FFMA R22, R79.reuse, R97, R22 ;  /* 0x000000614f167223 */ /* 0x040fe20000000016 */
[----:B------:R-:W-:Y:S01]  /*7580*/  IADD3 R195, PT, PT, R186, R4, RZ ;  /* 0x00000004bac37210 */ /* 0x000fe20007ffe0ff */
[----:B------:R-:W-:Y:S01]  /*7590*/  FFMA R23, R79, R98, R23 ;  /* 0x000000624f177223 */ /* 0x000fe20000000017 */
[----:B------:R-:W-:Y:S01]  /*75a0*/  F2FP.SATFINITE.E4M3.F32.PACK_AB_MERGE_C R87, R13, R12, R18 ;  /* 0x0000000c0d57723e */ /* 0x000fe20004807012 */
[C---:B------:R-:W-:Y:S01]  /*75b0*/  FFMA R20, R79.reuse, R99, R20 ;  /* 0x000000634f147223 */ /* 0x040fe20000000014 */
[----:B------:R-:W-:Y:S01]  /*75c0*/  SHF.L.U32 R3, R184, 0x4, RZ ;  /* 0x00000004b8037819 */ /* 0x000fe200000006ff */
[----:B------:R-:W-:Y:S01]  /*75d0*/  FFMA R21, R79, R100, R21 ;  /* 0x000000644f157223 */ /* 0x000fe20000000015 */
[----:B------:R-:W-:Y:S01]  /*75e0*/  F2FP.SATFINITE.E4M3.F32.PACK_AB_MERGE_C R22, R23, R22, RZ ;  /* 0x000000161716723e */ /* 0x000fe200048070ff */
[----:B------:R-:W-:Y:S01]  /*75f0*/  FFMA R26, R79, R101, R26 ;  /* 0x000000654f1a7223 */ /* 0x000fe2000000001a */
[----:B------:R-:W-:Y:S01]  /*7600*/  LEA R5, R181, UR49, 0x3 ;  /* 0x00000031b5057c11 */ /* 0x000fe2000f8e18ff */
[----:B------:R-:W-:Y:S01]  /*7610*/  FFMA R27, R79, R102, R27 ;  /* 0x000000664f1b7223 */ /* 0x000fe2000000001b */
[----:B------:R-:W-:Y:S01]  /*7620*/  F2FP.SATFINITE.E4M3.F32.PACK_AB_MERGE_C R16, R17, R16, R22 ;  /* 0x000000101110723e */ /* 0x000fe20004807016 */
[C---:B------:R-:W-:Y:S01]  /*7630*/  FFMA R24, R79.reuse, R103, R24 ;  /* 0x000000674f187223 */ /* 0x040fe20000000018 */
[----:B------:R-:W-:Y:S01]  /*7640*/  @P6 SHF.L.U32 R6, R180, 0x1f, RZ ;  /* 0x0000001fb4066819 */ /* 0x000fe200000006ff */
[----:B------:R-:W-:Y:S01]  /*7650*/  FFMA R25, R79, R104, R25 ;  /* 0x000000684f197223 */ /* 0x000fe20000000019 */
[----:B------:R-:W-:Y:S01]  /*7660*/  F2FP.SATFINITE.E4M3.F32.PACK_AB_MERGE_C R17, R27, R26, RZ ;  /* 0x0000001a1b11723e */ /* 0x000fe200048070ff */
[C---:B------:R-:W-:Y:S01]  /*7670*/  FFMA R30, R79.reuse, R105, R30 ;  /* 0x000000694f1e7223 */ /* 0x040fe2000000001e */
[C---:B------:R-:W-:Y:S01]  /*7680*/  FFMA R31, R79.reuse, R106, R31 ;  /* 0x0000006a4f1f7223 */ /* 0x040fe2000000001f */
[----:B------:R-:W-:Y:S01]  /*7690*/  FFMA R28, R79, R107, R28 ;  /* 0x0000006b4f1c7223 */ /* 0x000fe2000000001c */
[----:B------:R-:W-:Y:S01]  /*76a0*/  F2FP.SATFINITE.E4M3.F32.PACK_AB_MERGE_C R17, R21, R20, R17 ;  /* 0x000000141511723e */ /* 0x000fe20004807011 */
[----:B------:R1:W-:Y:S01]  /*76b0*/  STS.128 [R171+UR49+0x4200], R84 ;  /* 0x00420054ab007988 */ /* 0x0003e20008000c31 */
[----:B------:R-:W-:Y:S01]  /*76c0*/  FFMA R29, R79, R108, R29 ;  /* 0x0000006c4f1d7223 */ /* 0x000fe2000000001d */
[----:B------:R-:W-:Y:S01]  /*76d0*/  F2FP.SATFINITE.E4M3.F32.PACK_AB_MERGE_C R18, R31, R30, RZ ;  /* 0x0000001e1f12723e */ /* 0x000fe200048070ff */
[C---:B------:R-:W-:Y:S01]  /*76e0*/  FFMA R34, R79.reuse, R109, R34 ;  /* 0x0000006d4f227223 */ /* 0x040fe20000000022 */
[C---:B------:R-:W-:Y:S01]  /*76f0*/  FFMA R35, R79.reuse, R110, R35 ;  /* 0x0000006e4f237223 */ /* 0x040fe20000000023 */
[----:B------:R-:W-:Y:S01]  /*7700*/  FFMA R32, R79, R111, R32 ;  /* 0x0000006f4f207223 */ /* 0x000fe20000000020 */
[----:B------:R-:W-:Y:S01]  /*7710*/  F2FP.SATFINITE.E4M3.F32.PACK_AB_MERGE_C R18, R25, R24, R18 ;  /* 0x000000181912723e */ /* 0x000fe20004807012 */
[C---:B------:R-:W-:Y:S01]  /*7720*/  FFMA R33, R79.reuse, R112, R33 ;  /* 0x000000704f217223 */ /* 0x040fe20000000021 */
[----:B------:R-:W-:Y:S01]  /*7730*/  FFMA R38, R79, R113, R38 ;  /* 0x000000714f267223 */ /* 0x000fe20000000026 */
[----:B------:R-:W-:Y:S01]  /*7740*/  F2FP.SATFINITE.E4M3.F32.PACK_AB_MERGE_C R19, R35, R34, RZ ;  /* 0x000000222313723e */ /* 0x000fe200048070ff */
[C---:B------:R-:W-:Y:S01]  /*7750*/  FFMA R39, R79.reuse, R114, R39 ;  /* 0x000000724f277223 */ /* 0x040fe20000000027 */
[C---:B------:R-:W-:Y:S01]  /*7760*/  FFMA R36, R79.reuse, R115, R36 ;  /* 0x000000734f247223 */ /* 0x040fe20000000024 */
[----:B------:R-:W-:Y:S01]  /*7770*/  FFMA R37, R79, R116, R37 ;  /* 0x000000744f257223 */ /* 0x000fe20000000025 */
[----:B------:R-:W-:Y:S01]  /*7780*/  F2FP.SATFINITE.E4M3.F32.PACK_AB_MERGE_C R19, R29, R28, R19 ;  /* 0x0000001c1d13723e */ /* 0x000fe20004807013 */
[C---:B------:R-:W-:Y:S01]  /*7790*/  FFMA R42, R79.reuse, R117, R42 ;  /* 0x000000754f2a7223 */ /* 0x040fe2000000002a */
[C---:B------:R-:W-:Y:S01]  /*77a0*/  FFMA R43, R79.reuse, R118, R43 ;  /* 0x000000764f2b7223 */ /* 0x040fe2000000002b */
[C---:B------:R-:W-:Y:S01]  /*77b0*/  FFMA R40, R79.reuse, R119, R40 ;  /* 0x000000774f287223 */ /* 0x040fe20000000028 */
[C---:B------:R-:W-:Y:S01]  /*77c0*/  FFMA R41, R79.reuse, R120, R41 ;  /* 0x000000784f297223 */ /* 0x040fe20000000029 */
[--C-:B------:R-:W-:Y:S02]  /*77d0*/  HADD2.F32 R125, -RZ, R126.reuse.H0_H0 ;  /* 0x2000007eff7d7230 */ /* 0x100fe40000004100 */
[C---:B------:R-:W-:Y:S01]  /*77e0*/  FFMA R46, R79.reuse, R121, R46 ;  /* 0x000000794f2e7223 */ /* 0x040fe2000000002e */
[----:B------:R-:W-:Y:S02]  /*77f0*/  HADD2.F32 R126, -RZ, R126.H1_H1 ;  /* 0x3000007eff7e7230 */ /* 0x000fe40000004100 */
[C---:B------:R-:W-:Y:S01]  /*7800*/  FFMA R47, R79.reuse, R122, R47 ;  /* 0x0000007a4f2f7223 */ /* 0x040fe2000000002f */
[C---:B------:R-:W-:Y:S01]  /*7810*/  FFMA R44, R79.reuse, R123, R44 ;  /* 0x0000007b4f2c7223 */ /* 0x040fe2000000002c */
[C---:B------:R-:W-:Y:S01]  /*7820*/  FFMA R45, R79.reuse, R124, R45 ;  /* 0x0000007c4f2d7223 */ /* 0x040fe2000000002d */
        /* <DEDUP_REMOVED lines=14> */
[C---:B------:R-:W-:Y:S01]  /*7910*/  FFMA R62, R79.reuse, R137, R62 ;  /* 0x000000894f3e7223 */ /* 0x040fe2000000003e */
[----:B------:R-:W-:Y:S01]  /*7920*/  FFMA R63, R79, R138, R63 ;  /* 0x0000008a4f3f7223 */ /* 0x000fe2000000003f */
[--C-:B------:R-:W-:Y:S01]  /*7930*/  HADD2.F32 R64, -RZ, R65.reuse.H0_H0 ;  /* 0x20000041ff407230 */ /* 0x100fe20000004100 */
[----:B------:R-:W-:Y:S01]  /*7940*/  IADD3 R138, PT, PT, R186, R0, RZ ;  /* 0x00000000ba8a7210 */ /* 0x000fe20007ffe0ff */
[----:B------:R-:W-:Y:S01]  /*7950*/  HADD2.F32 R65, -RZ, R65.H1_H1 ;  /* 0x30000041ff417230 */ /* 0x000fe20000004100 */
[----:B------:R-:W-:Y:S01]  /*7960*/  F2FP.SATFINITE.E4M3.F32.PACK_AB_MERGE_C R38, R39, R38, RZ ;  /* 0x000000262726723e */ /* 0x000fe200048070ff */
[--C-:B------:R-:W-:Y:S01]  /*7970*/  HADD2.F32 R78, -RZ, R80.reuse.H0_H0 ;  /* 0x20000050ff4e7230 */ /* 0x100fe20000004100 */
[----:B------:R-:W-:Y:S01]  /*7980*/  F2FP.SATFINITE.E4M3.F32.PACK_AB_MERGE_C R42, R43, R42, RZ ;  /* 0x0000002a2b2a723e */ /* 0x000fe200048070ff */
[----:B------:R1:W-:Y:S01]  /*7990*/  STS.128 [R138+0x4010], R16 ;  /* 0x004010108a007388 */ /* 0x0003e20000000c00 */
[----:B------:R-:W-:Y:S01]  /*79a0*/  F2FP.SATFINITE.E4M3.F32.PACK_AB_MERGE_C R34, R47, R46, RZ ;  /* 0x0000002e2f22723e */ /* 0x000fe200048070ff */
[----:B------:R-:W-:Y:S01]  /*79b0*/  HADD2.F32 R80, -RZ, R80.H1_H1 ;  /* 0x30000050ff507230 */ /* 0x000fe20000004100 */
[----:B------:R-:W-:Y:S01]  /*79c0*/  F2FP.SATFINITE.E4M3.F32.PACK_AB_MERGE_C R35, R51, R50, RZ ;  /* 0x000000323323723e */ /* 0x000fe200048070ff */
[C---:B------:R-:W-:Y:S01]  /*79d0*/  FFMA R60, R79.reuse, R64, R60 ;  /* 0x000000404f3c7223 */ /* 0x040fe2000000003c */
[C---:B------:R-:W-:Y:S01]  /*79e0*/  FFMA R61, R79.reuse, R65, R61 ;  /* 0x000000414f3d7223 */ /* 0x040fe2000000003d */
[----:B------:R-:W-:Y:S01]  /*79f0*/  FFMA R66, R79, R78, R66 ;  /* 0x0000004e4f427223 */ /* 0x000fe20000000042 */
[----:B------:R-:W-:Y:S01]  /*7a00*/  F2FP.SATFINITE.E4M3.F32.PACK_AB_MERGE_C R32, R33, R32, R38 ;  /* 0x000000202120723e */ /* 0x000fe20004807026 */
[----:B------:R-:W-:Y:S01]  /*7a10*/  FFMA R67, R79, R80, R67 ;  /* 0x000000504f437223 */ /* 0x000fe20000000043 */
[----:B------:R-:W-:Y:S02]  /*7a20*/  F2FP.SATFINITE.E4M3.F32.PACK_AB_MERGE_C R33, R37, R36, R42 ;  /* 0x000000242521723e */ /* 0x000fe4000480702a */
[----:B------:R-:W-:Y:S02]  /*7a30*/  F2FP.SATFINITE.E4M3.F32.PACK_AB_MERGE_C R34, R41, R40, R34 ;  /* 0x000000282922723e */ /* 0x000fe40004807022 */
[----:B------:R-:W-:Y:S02]  /*7a40*/  F2FP.SATFINITE.E4M3.F32.PACK_AB_MERGE_C R35, R45, R44, R35 ;  /* 0x0000002c2d23723e */ /* 0x000fe40004807023 */
[----:B------:R-:W-:Y:S02]  /*7a50*/  F2FP.SATFINITE.E4M3.F32.PACK_AB_MERGE_C R54, R55, R54, RZ ;  /* 0x000000363736723e */ /* 0x000fe400048070ff */
[----:B------:R-:W-:Y:S01]  /*7a60*/  F2FP.SATFINITE.E4M3.F32.PACK_AB_MERGE_C R58, R59, R58, RZ ;  /* 0x0000003a3b3a723e */ /* 0x000fe200048070ff */
[----:B------:R1:W-:Y:S01]  /*7a70*/  STS.128 [R195+0x4020], R32 ;  /* 0x00402020c3007388 */ /* 0x0003e20000000c00 */
[----:B------:R-:W-:Y:S02]  /*7a80*/  F2FP.SATFINITE.E4M3.F32.PACK_AB_MERGE_C R50, R63, R62, RZ ;  /* 0x0000003e3f32723e */ /* 0x000fe400048070ff */
[----:B------:R-:W-:Y:S02]  /*7a90*/  F2FP.SATFINITE.E4M3.F32.PACK_AB_MERGE_C R51, R67, R66, RZ ;  /* 0x000000424333723e */ /* 0x000fe400048070ff */
[----:B------:R-:W-:Y:S02]  /*7aa0*/  F2FP.SATFINITE.E4M3.F32.PACK_AB_MERGE_C R48, R49, R48, R54 ;  /* 0x000000303130723e */ /* 0x000fe40004807036 */
[----:B------:R-:W-:Y:S02]  /*7ab0*/  F2FP.SATFINITE.E4M3.F32.PACK_AB_MERGE_C R49, R53, R52, R58 ;  /* 0x000000343531723e */ /* 0x000fe4000480703a */
[----:B------:R-:W-:Y:S02]  /*7ac0*/  F2FP.SATFINITE.E4M3.F32.PACK_AB_MERGE_C R50, R57, R56, R50 ;  /* 0x000000383932723e */ /* 0x000fe40004807032 */
[----:B------:R-:W-:Y:S02]  /*7ad0*/  F2FP.SATFINITE.E4M3.F32.PACK_AB_MERGE_C R51, R61, R60, R51 ;  /* 0x0000003c3d33723e */ /* 0x000fe40004807033 */
[----:B------:R-:W-:Y:S05]  /*7ae0*/  IADD3 R194, PT, PT, R3, R138, RZ ;  /* 0x0000008a03c27210 */ /* 0x000fea0007ffe0ff */
[----:B------:R1:W-:Y:S01]  /*7af0*/  STS.128 [R194+0x4010], R48 ;  /* 0x00401030c2007388 */ /* 0x0003e20000000c00 */
[----:B------:R-:W-:Y:S01]  /*7b00*/  @!PT LDS RZ, [RZ] ;  /* 0x00000000fffff984 */ /* 0x000fe20000000800 */
[----:B------:R-:W-:Y:S01]  /*7b10*/  @!PT LDS RZ, [RZ] ;  /* 0x00000000fffff984 */ /* 0x000fe20000000800 */
[----:B------:R-:W-:Y:S01]  /*7b20*/  @!PT LDS RZ, [RZ] ;  /* 0x00000000fffff984 */ /* 0x000fe20000000800 */
[----:B------:R-:W-:Y:S01]  /*7b30*/  @!PT LDS RZ, [RZ] ;  /* 0x00000000fffff984 */ /* 0x000fe20000000800 */
[----:B------:R2:W-:Y:S07]  /*7b40*/  MEMBAR.ALL.CTA ;  /* 0x0000000000007992 */ /* 0x0005ee0000008000 */
[----:B--2---:R-:W2:Y:S02]  /*7b50*/  FENCE.VIEW.ASYNC.S ;  /* 0x00000000000073c6 */ /* 0x004ea40000000000 */
[----:B--2---:R-:W-:Y:S06]  /*7b60*/  BAR.SYNC.DEFER_BLOCKING 0x1, 0x80 ;  /* 0x0042000000007b1d */ /* 0x004fec0000010000 */
[----:B------:R-:W-:Y:S05]  /*7b70*/  @P0 BRA `(.L_x_128) ;  /* 0x0000000000280947 */ /* 0x000fea0003800000 */
[----:B------:R-:W-:Y:S02]  /*7b80*/  UIADD3 UR4, UPT, UPT, UR49, 0x4200, URZ ;  /* 0x0000420031047890 */ /* 0x000fe4000fffe0ff */
[----:B------:R-:W-:Y:S01]  /*7b90*/  UIADD3 UR6, UP0, UPT, UR52, 0x680, URZ ;  /* 0x0000068034067890 */ /* 0x000fe2000ff1e0ff */
[----:B------:R-:W-:Y:S03]  /*7ba0*/  UMOV UR43, UR36 ;  /* 0x00000024002b7c82 */ /* 0x000fe60008000000 */
[----:B------:R-:W-:Y:S01]  /*7bb0*/  MOV R189, UR4 ;  /* 0x0000000400bd7c02 */ /* 0x000fe20008000f00 */
[----:B------:R-:W-:Y:S03]  /*7bc0*/  UIADD3.X UR7, UPT, UPT, URZ, UR53, URZ, UP0, !UPT ;  /* 0x00000035ff077290 */ /* 0x000fe600087fe4ff */
[----:B------:R-:W-:Y:S11]  /*7bd0*/  R2UR UR40, R189 ;  /* 0x00000000bd2872ca */ /* 0x000ff600000e0000 */
[----:B------:R-:W-:Y:S02]  /*7be0*/  @!UPT UIADD3 URZ, UPT, UPT, URZ, URZ, URZ ;  /* 0x000000fffffff290 */ /* 0x000fe4000fffe0ff */
[----:B------:R2:W-:Y:S01]  /*7bf0*/  UTMASTG.3D [UR40], [UR6] ;  /* 0x00000028060073b5 */ /* 0x0005e20008010000 */
[----:B------:R0:W-:Y:S01]  /*7c00*/  UTMACMDFLUSH ;  /* 0x00000000000079b7 */ /* 0x0001e20000000000 */
[----:B--2---:R-:W-:Y:S04]  /*7c10*/  DEPBAR.LE SB0, 0x1 ;  /* 0x000080400000791a */ /* 0x004fe80000000000 */
.L_x_128:
[----:B------:R-:W-:Y:S05]  /*7c20*/  BSYNC.RECONVERGENT B0 ;  /* 0x0000000000007941 */ /* 0x000fea0003800200 */
.L_x_127:
[----:B------:R-:W-:Y:S06]  /*7c30*/  BAR.SYNC.DEFER_BLOCKING 0x1, 0x80 ;  /* 0x0042000000007b1d */ /* 0x000fec0000010000 */
[----:B------:R-:W2:Y:S01]  /*7c40*/  @P6 SYNCS.PHASECHK.TRANS64.TRYWAIT P0, [R5+URZ+0x100], R6 ;  /* 0x00010006050065a7 */ /* 0x000ea200080011ff */
[----:B------:R-:W-:Y:S01]  /*7c50*/  BSSY B1, `(.L_x_129) ;  /* 0x0000023000017945 */ /* 0x000fe20003800000 */
[----:B--2---:R-:W-:Y:S03]  /*7c60*/  @P6 SEL R196, RZ, 0x1, !P0 ;  /* 0x00000001ffc46807 */ /* 0x004fe60004000000 */
[----:B------:R-:W-:Y:S05]  /*7c70*/  @!P6 BRA `(.L_x_130) ;  /* 0x000000000080e947 */ /* 0x000fea0003800000 */
[----:B------:R-:W-:Y:S01]  /*7c80*/  ISETP.NE.AND P1, PT, R197, RZ, PT ;  /* 0x000000ffc500720c */ /* 0x000fe20003f25270 */
[----:B------:R-:W-:Y:S01]  /*7c90*/  BSSY B0, `(.L_x_131) ;  /* 0x000000a000007945 */ /* 0x000fe20003800000 */
[----:B------:R-:W-:Y:S11]  /*7ca0*/  ISETP.NE.AND P0, PT, R196, RZ, PT ;  /* 0x000000ffc400720c */ /* 0x000ff60003f05270 */
[----:B------:R-:W-:Y:S04]  /*7cb0*/  @P1 IMAD R6, R181, 0x2000, R186 ;  /* 0x00002000b5061824 */ /* 0x000fe800078e02ba */
[C---:B------:R-:W-:Y:S01]  /*7cc0*/  @P1 IMAD.IADD R0, R6.reuse, 0x1, R0 ;  /* 0x0000000106001824 */ /* 0x040fe200078e0200 */
[----:B------:R-:W-:Y:S03]  /*7cd0*/  @P1 IADD3 R4, PT, PT, R6, R4, RZ ;  /* 0x0000000406041210 */ /* 0x000fe60007ffe0ff */
[----:B------:R-:W-:Y:S01]  /*7ce0*/  @P1 IMAD.IADD R7, R3, 0x1, R0 ;  /* 0x0000000103071824 */ /* 0x000fe200078e0200 */
[----:B------:R-:W-:Y:S06]  /*7cf0*/  @P0 BRA `(.L_x_132) ;  /* 0x00000000000c0947 */ /* 0x000fec0003800000 */
[----:B------:R-:W-:Y:S04]  /*7d00*/  SHF.L.U32 R3, R180, 0x1f, RZ ;  /* 0x0000001fb4037819 */ /* 0x000fe800000006ff */
[----:B------:R-:W2:Y:S02]  /*7d10*/  SYNCS.PHASECHK.TRANS64.TRYWAIT P0, [R5+URZ+0x100], R3 ;  /* 0x00010003050075a7 */ /* 0x000ea400080011ff */
[----:B--2---:R-:W-:Y:S05]  /*7d20*/  @!P0 BRA `(.L_x_133) ;  /* 0x0000002400248947 */ /* 0x004fea0003800000 */
.L_x_132:
[----:B------:R-:W-:Y:S05]  /*7d30*/  BSYNC B0 ;  /* 0x0000000000007941 */ /* 0x000fea0003800000 */
.L_x_131:
[----:B------:R-:W-:Y:S01]  /*7d40*/  ISETP.NE.AND P0, PT, R197, RZ, PT ;  /* 0x000000ffc500720c */ /* 0x000fe20003f05270 */
[----:B--2---:R-:W-:Y:S02]  /*7d50*/  VIADD R5, R5, 0x110 ;  /* 0x0000011005057836 */ /* 0x004fe40000000000 */
[----:B------:R-:W-:Y:S10]  /*7d60*/  VIADD R181, R181, 0x1 ;  /* 0x00000001b5b57836 */ /* 0x000ff40000000000 */
[----:B------:R2:W3:Y:S04]  /*7d70*/  @P0 LDS.128 R144, [R0+0x10] ;  /* 0x0000100000900984 */ /* 0x0004e80000000c00 */
[----:B------:R4:W1:Y:S04]  /*7d80*/  @P0 LDS.128 R140, [R6] ;  /* 0x00000000068c0984 */ /* 0x0008680000000c00 */
        /* <DEDUP_REMOVED lines=10> */
[----:B--2---:R-:W-:Y:S05]  /*7e30*/  IMAD.U32 R0, RZ, RZ, UR37 ;  /* 0x00000025ff007e24 */ /* 0x004fea000f8e00ff */
[----:B------:R-:W-:Y:S04]  /*7e40*/  PRMT R0, R0, 0x654, R5 ;  /* 0x0000065400007816 */ /* 0x000fe80000000005 */
[----:B-----5:R2:W-:Y:S02]  /*7e50*/  SYNCS.ARRIVE.TRANS64.RED.A1T0 RZ, [R0+URZ], RZ ;  /* 0x000000ff00ff79a7 */ /* 0x0205e400081004ff */
[----:B--2---:R-:W-:Y:S04]  /*7e60*/  SEL R0, RZ, 0x1, P0 ;  /* 0x00000001ff007807 */ /* 0x004fe80000000000 */
[----:B-1-34-:R-:W-:Y:S02]  /*7e70*/  LOP3.LUT R180, R180, R0, RZ, 0x3c, !PT ;  /* 0x00000000b4b47212 */ /* 0x01afe400078e3cff */
.L_x_130:
[----:B------:R-:W-:Y:S05]  /*7e80*/  BSYNC B1 ;  /* 0x0000000000017941 */ /* 0x000fea0003800000 */
.L_x_129:
[----:B------:R-:W-:Y:S05]  /*7e90*/  VIADD R0, R157, 0x40 ;  /* 0x000000409d007836 */ /* 0x000fea0000000000 */
[----:B------:R-:W-:Y:S04]  /*7ea0*/  SHF.R.U32.HI R0, RZ, 0x15, R0 ;  /* 0x00000015ff007819 */ /* 0x000fe80000011600 */
[----:B------:R-:W-:Y:S11]  /*7eb0*/  LOP3.LUT P0, RZ, R0, 0x3, R172, 0x48, !PT ;  /* 0x0000000300ff7812 */ /* 0x000ff600078048ac */
[----:B------:R-:W-:Y:S02]  /*7ec0*/  @!UPT UIADD3 URZ, UPT, UPT, URZ, URZ, URZ ;  /* 0x000000fffffff290 */ /* 0x000fe4000fffe0ff */
[----:B------:R-:W-:Y:S05]  /*7ed0*/  @!P0 BRA `(.L_x_134) ;  /* 0x0000000000408947 */ /* 0x000fea0003800000 */
[----:B------:R-:W2:Y:S01]  /*7ee0*/  LDCU.64 UR8, c[0x4][0x70] ;  /* 0x01000e00ff0877ac */ /* 0x000ea20008000a00 */
[----:B------:R-:W-:Y:S01]  /*7ef0*/  MOV R15, 0x0 ;  /* 0x00000000000f7802 */ /* 0x000fe20000000f00 */
[----:B------:R-:W-:Y:S02]  /*7f00*/  HFMA2 R12, -RZ, RZ, 0, 5.9604644775390625e-08 ;  /* 0x00000001ff0c7431 */ /* 0x000fe400000001ff */
[----:B------:R-:W-:Y:S02]  /*7f10*/  IMAD.MOV.U32 R8, RZ, RZ, 0x192 ;  /* 0x00000192ff087424 */ /* 0x000fe400078e00ff */
[----:B------:R-:W-:Y:S01]  /*7f20*/  IMAD.MOV.U32 R13, RZ, RZ, RZ ;  /* 0x000000ffff0d7224 */ /* 0x000fe200078e00ff */
[----:B------:R-:W3:Y:S01]  /*7f30*/  LDCU.64 UR6, c[0x4][0x78] ;  /* 0x01000f00ff0677ac */ /* 0x000ee20008000a00 */
[----:B------:R-:W4:Y:S01]  /*7f40*/  LDC.64 R14, c[0x4][R15] ;  /* 0x010000000f0e7b82 */ /* 0x000f220000000a00 */
[----:B------:R-:W5:Y:S01]  /*7f50*/  LDCU.64 UR4, c[0x4][0x10] ;  /* 0x01000200ff0477ac */ /* 0x000f620008000a00 */
[----:B--2---:R-:W-:Y:S01]  /*7f60*/  MOV R5, UR9 ;  /* 0x0000000900057c02 */ /* 0x004fe20008000f00 */
[----:B------:R-:W-:Y:S01]  /*7f70*/  IMAD.U32 R4, RZ, RZ, UR8 ;  /* 0x00000008ff047e24 */ /* 0x000fe2000f8e00ff */
[----:B---3--:R-:W-:Y:S01]  /*7f80*/  MOV R7, UR7 ;  /* 0x0000000700077c02 */ /* 0x008fe20008000f00 */
[----:B------:R-:W-:Y:S01]  /*7f90*/  IMAD.U32 R6, RZ, RZ, UR6 ;  /* 0x00000006ff067e24 */ /* 0x000fe2000f8e00ff */
[----:B-----5:R-:W-:Y:S01]  /*7fa0*/  MOV R11, UR5 ;  /* 0x00000005000b7c02 */ /* 0x020fe20008000f00 */
[----:B------:R-:W-:Y:S02]  /*7fb0*/  IMAD.U32 R10, RZ, RZ, UR4 ;  /* 0x00000004ff0a7e24 */ /* 0x000fe4000f8e00ff */
[----:B------:R-:W-:Y:S07]  /*7fc0*/  LEPC R20, `(.L_x_134) ;  /* 0x000000001014794e */ /* 0x000fee0000000000 */
[----:B-1--4-:R-:W-:Y:S05]  /*7fd0*/  CALL.ABS.NOINC R14 ;  /* 0x000000000e007343 */ /* 0x012fea0003c00000 */
.L_x_134:
[----:B------:R-:W-:Y:S01]  /*7fe0*/  ISETP.NE.AND P0, PT, R190, RZ, PT ;  /* 0x000000ffbe00720c */ /* 0x000fe20003f05270 */
[----:B------:R-:W-:Y:S05]  /*7ff0*/  WARPSYNC.ALL ;  /* 0x0000000000007948 */ /* 0x000fea0003800000 */
[----:B------:R-:W-:Y:S01]  /*8000*/  R2UR UR4, R157 ;  /* 0x000000009d0472ca */ /* 0x000fe200000e0000 */
[----:B------:R-:W-:Y:S01]  /*8010*/  BSSY.RECONVERGENT B0, `(.L_x_135) ;  /* 0x000011c000007945 */ /* 0x000fe20003800200 */
[----:B------:R-:W-:Y:S02]  /*8020*/  F2FP.F16.E4M3.UNPACK_B R12, R140 ;  /* 0x0000008cff0c723e */ /* 0x000fe400020006ff */
[----:B------:R-:W-:Y:S02]  /*8030*/  F2FP.F16.E4M3.UNPACK_B R11, R141 ;  /* 0x0000008dff0b723e */ /* 0x000fe400020006ff */
[----:B------:R-:W-:Y:S01]  /*8040*/  F2FP.F16.E4M3.UNPACK_B R10, R142 ;  /* 0x0000008eff0a723e */ /* 0x000fe200020006ff */
[--C-:B------:R-:W-:Y:S01]  /*8050*/  HADD2.F32 R78, -RZ, R12.reuse.H0_H0 ;  /* 0x2000000cff4e7230 */ /* 0x100fe20000004100 */
[----:B------:R-:W-:Y:S01]  /*8060*/  F2FP.F16.E4M3.UNPACK_B R9, R143 ;  /* 0x0000008fff09723e */ /* 0x000fe200020006ff */
[----:B------:R-:W-:Y:S01]  /*8070*/  HADD2.F32 R80, -RZ, R12.H1_H1 ;  /* 0x3000000cff507230 */ /* 0x000fe20000004100 */
[----:B------:R-:W-:Y:S01]  /*8080*/  F2FP.F16.E4M3.UNPACK_B R8, R144 ;  /* 0x00000090ff08723e */ /* 0x000fe200020006ff */
[--C-:B------:R-:W-:Y:S01]  /*8090*/  HADD2.F32 R83, -RZ, R11.reuse.H0_H0 ;  /* 0x2000000bff537230 */ /* 0x100fe20000004100 */
[----:B------:R-:W-:Y:S01]  /*80a0*/  F2FP.F16.E4M3.UNPACK_B R7, R145 ;  /* 0x00000091ff07723e */ /* 0x000fe200020006ff */
[----:B-1----:R-:W-:Y:S01]  /*80b0*/  HADD2.F32 R84, -RZ, R11.H1_H1 ;  /* 0x3000000bff547230 */ /* 0x002fe20000004100 */
[----:B------:R-:W-:Y:S01]  /*80c0*/  F2FP.F16.E4M3.UNPACK_B R6, R146 ;  /* 0x00000092ff06723e */ /* 0x000fe200020006ff */
[--C-:B------:R-:W-:Y:S01]  /*80d0*/  HADD2.F32 R87, -RZ, R10.reuse.H0_H0 ;  /* 0x2000000aff577230 */ /* 0x100fe20000004100 */
[----:B------:R-:W-:Y:S01]  /*80e0*/  F2FP.F16.E4M3.UNPACK_B R5, R147 ;  /* 0x00000093ff05723e */ /* 0x000fe200020006ff */
[----:B------:R-:W-:Y:S01]  /*80f0*/  HADD2.F32 R88, -RZ, R10.H1_H1 ;  /* 0x3000000aff587230 */ /* 0x000fe20000004100 */
[----:B------:R-:W-:Y:S01]  /*8100*/  F2FP.F16.E4M3.UNPACK_B R4, R148 ;  /* 0x00000094ff04723e */ /* 0x000fe200020006ff */
[--C-:B------:R-:W-:Y:S01]  /*8110*/  HADD2.F32 R91, -RZ, R9.reuse.H0_H0 ;  /* 0x20000009ff5b7230 */ /* 0x100fe20000004100 */
[----:B------:R-:W-:Y:S01]  /*8120*/  F2FP.F16.E4M3.UNPACK_B R0, R154 ;  /* 0x0000009aff00723e */ /* 0x000fe200020006ff */
[----:B------:R-:W-:Y:S01]  /*8130*/  HADD2.F32 R92, -RZ, R9.H1_H1 ;  /* 0x30000009ff5c7230 */ /* 0x000fe20000004100 */
[----:B------:R-:W-:Y:S01]  /*8140*/  F2FP.F16.E4M3.UNPACK_B R3, R153 ;  /* 0x00000099ff03723e */ /* 0x000fe200020006ff */
[--C-:B------:R-:W-:Y:S01]  /*8150*/  HADD2.F32 R95, -RZ, R8.reuse.H0_H0 ;  /* 0x20000008ff5f7230 */ /* 0x100fe20000004100 */
[----:B------:R-:W-:Y:S01]  /*8160*/  F2FP.F16.E4M3.UNPACK_B R140, R140.H1 ;  /* 0x0000008cff8c723e */ /* 0x000fe200030006ff */
[----:B------:R-:W-:Y:S01]  /*8170*/  HADD2.F32 R96, -RZ, R8.H1_H1 ;  /* 0x30000008ff607230 */ /* 0x000fe20000004100 */
[----:B------:R-:W-:Y:S01]  /*8180*/  F2FP.F16.E4M3.UNPACK_B R141, R141.H1 ;  /* 0x0000008dff8d723e */ /* 0x000fe200030006ff */
[--C-:B------:R-:W-:Y:S01]  /*8190*/  HADD2.F32 R99, -RZ, R7.reuse.H0_H0 ;  /* 0x20000007ff637230 */ /* 0x100fe20000004100 */
[----:B------:R-:W-:Y:S01]  /*81a0*/  F2FP.F16.E4M3.UNPACK_B R142, R142.H1 ;  /* 0x0000008eff8e723e */ /* 0x000fe200030006ff */
[----:B------:R-:W-:Y:S01]  /*81b0*/  HADD2.F32 R100, -RZ, R7.H1_H1 ;  /* 0x30000007ff647230 */ /* 0x000fe20000004100 */
[----:B------:R-:W-:Y:S01]  /*81c0*/  F2FP.F16.E4M3.UNPACK_B R143, R143.H1 ;  /* 0x0000008fff8f723e */ /* 0x000fe200030006ff */
[--C-:B------:R-:W-:Y:S01]  /*81d0*/  HADD2.F32 R103, -RZ, R6.reuse.H0_H0 ;  /* 0x20000006ff677230 */ /* 0x100fe20000004100 */
[----:B------:R-:W-:Y:S01]  /*81e0*/  IADD3 R192, PT, PT, R192, 0x170, RZ ;  /* 0x00000170c0c07810 */ /* 0x000fe20007ffe0ff */
[----:B------:R-:W-:Y:S01]  /*81f0*/  HADD2.F32 R104, -RZ, R6.H1_H1 ;  /* 0x30000006ff687230 */ /* 0x000fe20000004100 */
[----:B------:R-:W-:Y:S01]  /*8200*/  F2FP.F16.E4M3.UNPACK_B R116, R149 ;  /* 0x00000095ff74723e */ /* 0x000fe200020006ff */
[--C-:B------:R-:W-:Y:S01]  /*8210*/  HADD2.F32 R107, -RZ, R5.reuse.H0_H0 ;  /* 0x20000005ff6b7230 */ /* 0x100fe20000004100 */
[----:B------:R-:W-:Y:S01]  /*8220*/  LOP3.LUT R192, R192, 0xfefffff8, RZ, 0xc0, !PT ;  /* 0xfefffff8c0c07812 */ /* 0x000fe200078ec0ff */
[----:B------:R-:W-:Y:S01]  /*8230*/  HADD2.F32 R108, -RZ, R5.H1_H1 ;  /* 0x30000005ff6c7230 */ /* 0x000fe20000004100 */
[----:B------:R-:W-:Y:S01]  /*8240*/  F2FP.F16.E4M3.UNPACK_B R120, R150 ;  /* 0x00000096ff78723e */ /* 0x000fe200020006ff */
[--C-:B------:R-:W-:Y:S01]  /*8250*/  HADD2.F32 R111, -RZ, R4.reuse.H0_H0 ;  /* 0x20000004ff6f7230 */ /* 0x100fe20000004100 */
[-C--:B------:R-:W-:Y:S01]  /*8260*/  F2FP.F16.E4M3.UNPACK_B R124, R151.reuse ;  /* 0x00000097ff7c723e */ /* 0x080fe200020006ff */
[----:B------:R-:W-:Y:S01]  /*8270*/  HADD2.F32 R112, -RZ, R4.H1_H1 ;  /* 0x30000004ff707230 */ /* 0x000fe20000004100 */
[----:B------:R-:W-:Y:S01]  /*8280*/  F2FP.F16.E4M3.UNPACK_B R151, R151.H1 ;  /* 0x00000097ff97723e */ /* 0x000fe200030006ff */
[----:B------:R-:W1:Y:S01]  /*8290*/  LDTM.x64 R4, tmem[UR4+0x40] ;  /* 0x00004004000479ee */ /* 0x000e620008340000 */
[----:B------:R-:W-:Y:S01]  /*82a0*/  NOP ;  /* 0x0000000000007918 */ /* 0x000fe20000000000 */
[----:B-1----:R1:W-:Y:S01]  /*82b0*/  SYNCS.ARRIVE.TRANS64.RED.A1T0 RZ, [R192+URZ], RZ ;  /* 0x000000ffc0ff79a7 */ /* 0x0023e200081004ff */
        /* <DEDUP_REMOVED lines=20> */
[--C-:B------:R-:W-:Y:S02]  /*8400*/  HADD2.F32 R123, -RZ, R124.reuse.H0_H0 ;  /* 0x2000007cff7b7230 */ /* 0x100fe40000004100 */
[C-C-:B------:R-:W-:Y:S01]  /*8410*/  FFMA R4, R77.reuse, R4, R2.reuse ;  /* 0x000000044d047223 */ /* 0x140fe20000000002 */
[C-C-:B------:R-:W-:Y:S01]  /*8420*/  FFMA R5, R77.reuse, R5, R2.reuse ;  /* 0x000000054d057223 */ /* 0x140fe20000000002 */
[C-C-:B------:R-:W-:Y:S01]  /*8430*/  FFMA R6, R77.reuse, R6, R2.reuse ;  /* 0x000000064d067223 */ /* 0x140fe20000000002 */
[C-C-:B------:R-:W-:Y:S01]  /*8440*/  FFMA R7, R77.reuse, R7, R2.reuse ;  /* 0x000000074d077223 */ /* 0x140fe20000000002 */
[C-C-:B------:R-:W-:Y:S01]  /*8450*/  FFMA R8, R77.reuse, R8, R2.reuse ;  /* 0x000000084d087223 */ /* 0x140fe20000000002 */
[C-C-:B------:R-:W-:Y:S01]  /*8460*/  FFMA R9, R77.reuse, R9, R2.reuse ;  /* 0x000000094d097223 */ /* 0x140fe20000000002 */
[----:B------:R-:W-:Y:S02]  /*8470*/  HADD2.F32 R124, -RZ, R124.H1_H1 ;  /* 0x3000007cff7c7230 */ /* 0x000fe40000004100 */
[C-C-:B------:R-:W-:Y:S01]  /*8480*/  FFMA R10, R77.reuse, R10, R2.reuse ;  /* 0x0000000a4d0a7223 */ /* 0x140fe20000000002 */
[----:B------:R-:W-:Y:S02]  /*8490*/  HADD2.F32 R126, -RZ, R151.H1_H1 ;  /* 0x30000097ff7e7230 */ /* 0x000fe40000004100 */
[C-C-:B------:R-:W-:Y:S01]  /*84a0*/  FFMA R11, R77.reuse, R11, R2.reuse ;  /* 0x0000000b4d0b7223 */ /* 0x140fe20000000002 */
[C-C-:B------:R-:W-:Y:S01]  /*84b0*/  FFMA R12, R77.reuse, R12, R2.reuse ;  /* 0x0000000c4d0c7223 */ /* 0x140fe20000000002 */
[C-C-:B------:R-:W-:Y:S01]  /*84c0*/  FFMA R13, R77.reuse, R13, R2.reuse ;  /* 0x0000000d4d0d7223 */ /* 0x140fe20000000002 */
[--C-:B------:R-:W-:Y:S02]  /*84d0*/  HADD2.F32 R127, -RZ, R128.reuse.H0_H0 ;  /* 0x20000080ff7f7230 */ /* 0x100fe40000004100 */
[C-C-:B------:R-:W-:Y:S01]  /*84e0*/  FFMA R14, R77.reuse, R14, R2.reuse ;  /* 0x0000000e4d0e7223 */ /* 0x140fe20000000002 */
        /* <DEDUP_REMOVED lines=47> */
[----:B------:R-:W-:Y:S01]  /*87e0*/  F2FP.F16.E4M3.UNPACK_B R153, R153.H1 ;  /* 0x00000099ff99723e */ /* 0x000fe200030006ff */
[C-C-:B------:R-:W-:Y:S01]  /*87f0*/  FFMA R57, R77.reuse, R61, R2.reuse ;  /* 0x0000003d4d397223 */ /* 0x140fe20000000002 */
[C-C-:B------:R-:W-:Y:S01]  /*8800*/  FFMA R62, R77.reuse, R62, R2.reuse ;  /* 0x0000003e4d3e7223 */ /* 0x140fe20000000002 */
[----:B------:R-:W-:Y:S01]  /*8810*/  F2FP.F16.E4M3.UNPACK_B R154, R154.H1 ;  /* 0x0000009aff9a723e */ /* 0x000fe200030006ff */
[C-C-:B------:R-:W-:Y:S01]  /*8820*/  FFMA R63, R77.reuse, R63, R2.reuse ;  /* 0x0000003f4d3f7223 */ /* 0x140fe20000000002 */
[C-C-:B------:R-:W-:Y:S01]  /*8830*/  FFMA R60, R77.reuse, R64, R2.reuse ;  /* 0x000000404d3c7223 */ /* 0x140fe20000000002 */
[----:B------:R-:W-:Y:S01]  /*8840*/  F2FP.F16.E4M3.UNPACK_B R155, R155.H1 ;  /* 0x0000009bff9b723e */ /* 0x000fe200030006ff */
[C-C-:B------:R-:W-:Y:S01]  /*8850*/  FFMA R61, R77.reuse, R65, R2.reuse ;  /* 0x000000414d3d7223 */ /* 0x140fe20000000002 */
[--C-:B------:R-:W-:Y:S01]  /*8860*/  FFMA R66, R77, R66, R2.reuse ;  /* 0x000000424d427223 */ /* 0x100fe20000000002 */
[----:B------:R-:W-:Y:S01]  /*8870*/  IADD3 R139, PT, PT, R139, 0x1, RZ ;  /* 0x000000018b8b7810 */ /* 0x000fe20007ffe0ff */
[----:B------:R-:W-:Y:S01]  /*8880*/  FFMA R2, R77, R67, R2 ;  /* 0x000000434d027223 */ /* 0x000fe20000000002 */
        /* <DEDUP_REMOVED lines=8> */
[--C-:B------:R-:W-:Y:S02]  /*8910*/  HADD2.F32 R89, -RZ, R142.reuse.H0_H0 ;  /* 0x2000008eff597230 */ /* 0x100fe40000004100 */
[----:B------:R-:W-:Y:S01]  /*8920*/  FFMA R10, R79, R85, R10 ;  /* 0x000000554f0a7223 */ /* 0x000fe2000000000a */
[----:B------:R-:W-:Y:S01]  /*8930*/  F2FP.SATFINITE.E4M3.F32.PACK_AB_MERGE_C R80, R7, R6, RZ ;  /* 0x000000060750723e */ /* 0x000fe200048070ff */
[----:B------:R-:W-:Y:S02]  /*8940*/  HADD2.F32 R90, -RZ, R142.H1_H1 ;  /* 0x3000008eff5a7230 */ /* 0x000fe40000004100 */
[C---:B------:R-:W-:Y:S01]  /*8950*/  FFMA R11, R79.reuse, R86, R11 ;  /* 0x000000564f0b7223 */ /* 0x040fe2000000000b */
[----:B------:R-:W-:Y:S01]  /*8960*/  FFMA R12, R79, R87, R12 ;  /* 0x000000574f0c7223 */ /* 0x000fe2000000000c */
[----:B------:R-:W-:Y:S01]  /*8970*/  F2FP.SATFINITE.E4M3.F32.PACK_AB_MERGE_C R80, R5, R4, R80 ;  /* 0x000000040550723e */ /* 0x000fe20004807050 */
[----:B------:R-:W-:Y:S01]  /*8980*/  FFMA R13, R79, R88, R13 ;  /* 0x000000584f0d7223 */ /* 0x000fe2000000000d */
[--C-:B------:R-:W-:Y:S01]  /*8990*/  HADD2.F32 R93, -RZ, R143.reuse.H0_H0 ;  /* 0x2000008fff5d7230 */ /* 0x100fe20000004100 */
[----:B------:R-:W-:Y:S01]  /*89a0*/  F2FP.SATFINITE.E4M3.F32.PACK_AB_MERGE_C R10, R11, R10, RZ ;  /* 0x0000000a0b0a723e */ /* 0x000fe200048070ff */
[C---:B------:R-:W-:Y:S01]  /*89b0*/  FFMA R14, R79.reuse, R89, R14 ;  /* 0x000000594f0e7223 */ /* 0x040fe2000000000e */
[----:B------:R-:W-:Y:S02]  /*89c0*/  HADD2.F32 R94, -RZ, R143.H1_H1 ;  /* 0x3000008fff5e7230 */ /* 0x000fe40000004100 */
[----:B------:R-:W-:Y:S01]  /*89d0*/  FFMA R15, R79, R90, R15 ;  /* 0x0000005a4f0f7223 */ /* 0x000fe2000000000f */
[----:B------:R-:W-:Y:S01]  /*89e0*/  F2FP.SATFINITE.E4M3.F32.PACK_AB_MERGE_C R81, R9, R8, R10 ;  /* 0x000000080951723e */ /* 0x000fe2000480700a */
[C---:B------:R-:W-:Y:S01]  /*89f0*/  FFMA R0, R79.reuse, R91, R0 ;  /* 0x0000005b4f007223 */ /* 0x040fe20000000000 */
        /* <DEDUP_REMOVED lines=23> */
[----:B------:R1:W-:Y:S01]  /*8b70*/  STS.128 [R171+UR49+0x6200], R80 ;  /* 0x00620050ab007988 */ /* 0x0003e20008000c31 */
[C---:B------:R-:W-:Y:S01]  /*8b80*/  FFMA R24, R79.reuse, R103, R24 ;  /* 0x000000674f187223 */ /* 0x040fe20000000018 */
[----:B------:R-:W-:Y:S01]  /*8b90*/  FFMA R25, R79, R104, R25 ;  /* 0x000000684f197223 */ /* 0x000fe20000000019 */
[----:B------:R-:W-:Y:S01]  /*8ba0*/  F2FP.SATFINITE.E4M3.F32.PACK_AB_MERGE_C R26, R27, R26, RZ ;  /* 0x0000001a1b1a723e */ /* 0x000fe200048070ff */
[--C-:B------:R-:W-:Y:S02]  /*8bb0*/  HADD2.F32 R109, -RZ, R147.reuse.H0_H0 ;  /* 0x20000093ff6d7230 */ /* 0x100fe40000004100 */
[----:B------:R-:W-:Y:S01]  /*8bc0*/  FFMA R30, R79, R105, R30 ;  /* 0x000000694f1e7223 */ /* 0x000fe2000000001e */
[----:B------:R-:W-:Y:S01]  /*8bd0*/  HADD2.F32 R110, -RZ, R147.H1_H1 ;  /* 0x30000093ff6e7230 */ /* 0x000fe20000004100 */
[----:B------:R-:W-:Y:S01]  /*8be0*/  F2FP.SATFINITE.E4M3.F32.PACK_AB_MERGE_C R17, R21, R20, R26 ;  /* 0x000000141511723e */ /* 0x000fe2000480701a */
        /* <DEDUP_REMOVED lines=23> */
[----:B------:R-:W-:Y:S02]  /*8d60*/  HADD2.F32 R125, -RZ, R151.H0_H0 ;  /* 0x20000097ff7d7230 */ /* 0x000fe40000004100 */
        /* <DEDUP_REMOVED lines=13> */
[----:B------:R-:W-:Y:S01]  /*8e40*/  FFMA R55, R79, R130, R55 ;  /* 0x000000824f377223 */ /* 0x000fe20000000037 */
[----:B------:R-:W-:Y:S01]  /*8e50*/  F2FP.SATFINITE.E4M3.F32.PACK_AB_MERGE_C R19, R35, R34, RZ ;  /* 0x000000222313723e */ /* 0x000fe200048070ff */
[C---:B------:R-:W-:Y:S01]  /*8e60*/  FFMA R52, R79.reuse, R131, R52 ;  /* 0x000000834f347223 */ /* 0x040fe20000000034 */
[C---:B------:R-:W-:Y:S01]  /*8e70*/  FFMA R53, R79.reuse, R132, R53 ;  /* 0x000000844f357223 */ /* 0x040fe20000000035 */
[--C-:B------:R-:W-:Y:S02]  /*8e80*/  HADD2.F32 R64, -RZ, R154.reuse.H0_H0 ;  /* 0x2000009aff407230 */ /* 0x100fe40000004100 */
[C---:B------:R-:W-:Y:S01]  /*8e90*/  FFMA R58, R79.reuse, R133, R58 ;  /* 0x000000854f3a7223 */ /* 0x040fe2000000003a */
[----:B------:R-:W-:Y:S02]  /*8ea0*/  HADD2.F32 R65, -RZ, R154.H1_H1 ;  /* 0x3000009aff417230 */ /* 0x000fe40000004100 */
[----:B------:R-:W-:Y:S01]  /*8eb0*/  FFMA R59, R79, R134, R59 ;  /* 0x000000864f3b7223 */ /* 0x000fe2000000003b */
[--C-:B------:R-:W-:Y:S01]  /*8ec0*/  HADD2.F32 R67, -RZ, R137.reuse.H0_H0 ;  /* 0x20000089ff437230 */ /* 0x100fe20000004100 */
[----:B------:R-:W-:Y:S01]  /*8ed0*/  F2FP.SATFINITE.E4M3.F32.PACK_AB_MERGE_C R19, R29, R28, R19 ;  /* 0x0000001c1d13723e */ /* 0x000fe20004807013 */
[C---:B------:R-:W-:Y:S01]  /*8ee0*/  FFMA R56, R79.reuse, R135, R56 ;  /* 0x000000874f387223 */ /* 0x040fe20000000038 */
[----:B------:R-:W-:Y:S02]  /*8ef0*/  HADD2.F32 R78, -RZ, R137.H1_H1 ;  /* 0x30000089ff4e7230 */ /* 0x000fe40000004100 */
[----:B------:R-:W-:Y:S01]  /*8f00*/  FFMA R57, R79, R136, R57 ;  /* 0x000000884f397223 */ /* 0x000fe20000000039 */
[--C-:B------:R-:W-:Y:S01]  /*8f10*/  HADD2.F32 R6, -RZ, R155.reuse.H0_H0 ;  /* 0x2000009bff067230 */ /* 0x100fe20000004100 */
[----:B------:R1:W-:Y:S01]  /*8f20*/  STS.128 [R138+0x6010], R16 ;  /* 0x006010108a007388 */ /* 0x0003e20000000c00 */
[----:B------:R-:W-:Y:S01]  /*8f30*/  F2FP.SATFINITE.E4M3.F32.PACK_AB_MERGE_C R38, R39, R38, RZ ;  /* 0x000000262726723e */ /* 0x000fe200048070ff */
[----:B------:R-:W-:Y:S01]  /*8f40*/  FFMA R62, R79, R64, R62 ;  /* 0x000000404f3e7223 */ /* 0x000fe2000000003e */
[----:B------:R-:W-:Y:S01]  /*8f50*/  F2FP.SATFINITE.E4M3.F32.PACK_AB_MERGE_C R42, R43, R42, RZ ;  /* 0x0000002a2b2a723e */ /* 0x000fe200048070ff */
[----:B------:R-:W-:Y:S02]  /*8f60*/  HADD2.F32 R7, -RZ, R155.H1_H1 ;  /* 0x3000009bff077230 */ /* 0x000fe40000004100 */
[----:B------:R-:W-:Y:S01]  /*8f70*/  FFMA R63, R79, R65, R63 ;  /* 0x000000414f3f7223 */ /* 0x000fe2000000003f */
[----:B------:R-:W-:Y:S01]  /*8f80*/  F2FP.SATFINITE.E4M3.F32.PACK_AB_MERGE_C R34, R47, R46, RZ ;  /* 0x0000002e2f22723e */ /* 0x000fe200048070ff */
[----:B------:R-:W-:Y:S01]  /*8f90*/  FFMA R60, R79, R67, R60 ;  /* 0x000000434f3c7223 */ /* 0x000fe2000000003c */
[----:B------:R-:W-:Y:S01]  /*8fa0*/  F2FP.SATFINITE.E4M3.F32.PACK_AB_MERGE_C R35, R51, R50, RZ ;  /* 0x000000323323723e */ /* 0x000fe200048070ff */
[C---:B------:R-:W-:Y:S01]  /*8fb0*/  FFMA R61, R79.reuse, R78, R61 ;  /* 0x0000004e4f3d7223 */ /* 0x040fe2000000003d */
[----:B------:R-:W-:Y:S01]  /*8fc0*/  FFMA R66, R79, R6, R66 ;  /* 0x000000064f427223 */ /* 0x000fe20000000042 */
[----:B------:R-:W-:Y:S01]  /*8fd0*/  F2FP.SATFINITE.E4M3.F32.PACK_AB_MERGE_C R32, R33, R32, R38 ;  /* 0x000000202120723e */ /* 0x000fe20004807026 */
[----:B------:R-:W-:Y:S01]  /*8fe0*/  FFMA R2, R79, R7, R2 ;  /* 0x000000074f027223 */ /* 0x000fe20000000002 */
[----:B------:R-:W-:Y:S02]  /*8ff0*/  F2FP.SATFINITE.E4M3.F32.PACK_AB_MERGE_C R54, R55, R54, RZ ;  /* 0x000000363736723e */ /* 0x000fe400048070ff */
[----:B------:R-:W-:Y:S02]  /*9000*/  F2FP.SATFINITE.E4M3.F32.PACK_AB_MERGE_C R33, R37, R36, R42 ;  /* 0x000000242521723e */ /* 0x000fe4000480702a */
[----:B------:R-:W-:Y:S02]  /*9010*/  F2FP.SATFINITE.E4M3.F32.PACK_AB_MERGE_C R34, R41, R40, R34 ;  /* 0x000000282922723e */ /* 0x000fe40004807022 */
[----:B------:R-:W-:Y:S02]  /*9020*/  F2FP.SATFINITE.E4M3.F32.PACK_AB_MERGE_C R35, R45, R44, R35 ;  /* 0x0000002c2d23723e */ /* 0x000fe40004807023 */
[----:B------:R-:W-:Y:S02]  /*9030*/  F2FP.SATFINITE.E4M3.F32.PACK_AB_MERGE_C R48, R49, R48, R54 ;  /* 0x000000303130723e */ /* 0x000fe40004807036 */
[----:B------:R-:W-:Y:S01]  /*9040*/  F2FP.SATFINITE.E4M3.F32.PACK_AB_MERGE_C R49, R59, R58, RZ ;  /* 0x0000003a3b31723e */ /* 0x000fe200048070ff */
[----:B------:R1:W-:Y:S01]  /*9050*/  STS.128 [R195+0x6020], R32 ;  /* 0x00602020c3007388 */ /* 0x0003e20000000c00 */
[----:B------:R-:W-:Y:S02]  /*9060*/  F2FP.SATFINITE.E4M3.F32.PACK_AB_MERGE_C R50, R63, R62, RZ ;  /* 0x0000003e3f32723e */ /* 0x000fe400048070ff */
[----:B------:R-:W-:Y:S02]  /*9070*/  F2FP.SATFINITE.E4M3.F32.PACK_AB_MERGE_C R2, R2, R66, RZ ;  /* 0x000000420202723e */ /* 0x000fe400048070ff */
[----:B------:R-:W-:Y:S02]  /*9080*/  F2FP.SATFINITE.E4M3.F32.PACK_AB_MERGE_C R49, R53, R52, R49 ;  /* 0x000000343531723e */ /* 0x000fe40004807031 */
[----:B------:R-:W-:Y:S02]  /*9090*/  F2FP.SATFINITE.E4M3.F32.PACK_AB_MERGE_C R50, R57, R56, R50 ;  /* 0x000000383932723e */ /* 0x000fe40004807032 */
[----:B------:R-:W-:Y:S05]  /*90a0*/  F2FP.SATFINITE.E4M3.F32.PACK_AB_MERGE_C R51, R61, R60, R2 ;  /* 0x0000003c3d33723e */ /* 0x000fea0004807002 */
        /* <DEDUP_REMOVED lines=9> */
[----:B------:R-:W-:Y:S02]  /*9140*/  UIADD3 UR8, UP0, UPT, UR52, 0x680, URZ ;  /* 0x0000068034087890 */ /* 0x000fe4000ff1e0ff */
[----:B------:R-:W-:Y:S02]  /*9150*/  UIADD3 UR5, UPT, UPT, UR41, 0x40, URZ ;  /* 0x0000004029057890 */ /* 0x000fe4000fffe0ff */
[----:B------:R-:W-:Y:S02]  /*9160*/  UIADD3 UR4, UPT, UPT, UR49, 0x6200, URZ ;  /* 0x0000620031047890 */ /* 0x000fe4000fffe0ff */
[----:B------:R-:W-:Y:S01]  /*9170*/  UIADD3.X UR9, UPT, UPT, URZ, UR53, URZ, UP0, !UPT ;  /* 0x00000035ff097290 */ /* 0x000fe200087fe4ff */
[----:B------:R-:W-:Y:S01]  /*9180*/  UMOV UR6, UR42 ;  /* 0x0000002a00067c82 */ /* 0x000fe20008000000 */
[----:B------:R-:W-:Y:S07]  /*9190*/  UMOV UR7, UR36 ;  /* 0x0000002400077c82 */ /* 0x000fee0008000000 */
[----:B------:R2:W-:Y:S01]  /*91a0*/  UTMASTG.3D [UR4], [UR8] ;  /* 0x00000004080073b5 */ /* 0x0005e20008010000 */
[----:B------:R0:W-:Y:S01]  /*91b0*/  UTMACMDFLUSH ;  /* 0x00000000000079b7 */ /* 0x0001e20000000000 */
[----:B--2---:R-:W-:Y:S04]  /*91c0*/  DEPBAR.LE SB0, 0x1 ;  /* 0x000080400000791a */ /* 0x004fe80000000000 */
.L_x_136:
[----:B------:R-:W-:Y:S05]  /*91d0*/  BSYNC.RECONVERGENT B0 ;  /* 0x0000000000007941 */ /* 0x000fea0003800200 */
.L_x_135:
[----:B------:R-:W-:Y:S01]  /*91e0*/  BAR.SYNC.DEFER_BLOCKING 0x1, 0x80 ;  /* 0x0042000000007b1d */ /* 0x000fe20000010000 */
[----:B------:R-:W-:Y:S01]  /*91f0*/  ISETP.NE.AND P2, PT, R191, RZ, PT ;  /* 0x000000ffbf00720c */ /* 0x000fe20003f45270 */
[----:B------:R-:W-:Y:S01]  /*9200*/  IMAD.IADD R15, R75, 0x1, R168 ;  /* 0x000000014b0f7824 */ /* 0x000fe200078e02a8 */
[----:B------:R-:W-:Y:S01]  /*9210*/  ISETP.NE.AND P0, PT, R193, 0x2, PT ;  /* 0x00000002c100780c */ /* 0x000fe20003f05270 */
[----:B------:R-:W-:Y:S01]  /*9220*/  IMAD.IADD R14, R76, 0x1, R169 ;  /* 0x000000014c0e7824 */ /* 0x000fe200078e02a9 */
[----:B------:R-:W-:Y:S02]  /*9230*/  ISETP.NE.AND P1, PT, R139, 0x4, PT ;  /* 0x000000048b00780c */ /* 0x000fe40003f25270 */
[----:B------:R-:W-:Y:S02]  /*9240*/  SEL R2, RZ, 0x1, P0 ;  /* 0x00000001ff027807 */ /* 0x000fe40000000000 */
[----:B------:R-:W-:Y:S02]  /*9250*/  SEL R0, RZ, 0x1, P1 ;  /* 0x00000001ff007807 */ /* 0x000fe40000800000 */
[----:B------:R-:W-:Y:S02]  /*9260*/  LOP3.LUT R182, R182, R2, RZ, 0x3c, !PT ;  /* 0x00000002b6b67212 */ /* 0x000fe400078e3cff */
[----:B------:R-:W-:Y:S02]  /*9270*/  LOP3.LUT R183, R183, R0, RZ, 0x3c, !PT ;  /* 0x00000000b7b77212 */ /* 0x000fe400078e3cff */
[----:B------:R-:W-:Y:S02]  /*9280*/  @P2 R2UR UR36, R179 ;  /* 0x00000000b32422ca */ /* 0x000fe400000e0000 */
[----:B------:R-:W-:Y:S02]  /*9290*/  SEL R193, R193, RZ, P0 ;  /* 0x000000ffc1c17207 */ /* 0x000fe40000000000 */
[----:B------:R-:W-:Y:S01]  /*92a0*/  SEL R139, R139, RZ, P1 ;  /* 0x000000ff8b8b7207 */ /* 0x000fe20000800000 */
[----:B------:R-:W-:Y:S10]  /*92b0*/  @P2 BRA `(.L_x_137) ;  /* 0xffffffc4006c2947 */ /* 0x000ff4000383ffff */
[----:B------:R-:W-:Y:S05]  /*92c0*/  EXIT ;  /* 0x000000000000794d */ /* 0x000fea0003800000 */
.L_x_25:
[----:B--2---:R2:W4:Y:S02]  /*92d0*/  SYNCS.PHASECHK.TRANS64.TRYWAIT P0, [R2+URZ+0x1a0], R3 ;  /* 0x0001a003020075a7 */ /* 0x00452400080011ff */
[----:B----4-:R-:W-:Y:S05]  /*92e0*/  @!P0 NANOSLEEP.SYNCS 0x989680 ;  /* 0x009896800000895d */ /* 0x010fea0003900000 */
[----:B------:R-:W4:Y:S02]  /*92f0*/  @!P0 SYNCS.PHASECHK.TRANS64 P0, [R2+URZ+0x1a0], R3 ;  /* 0x0001a003020085a7 */ /* 0x000f2400080010ff */
[----:B----4-:R-:W-:Y:S05]  /*9300*/  @!P0 BRA `(.L_x_25) ;  /* 0xfffffffc00f08947 */ /* 0x010fea000383ffff */
[----:B------:R-:W-:Y:S05]  /*9310*/  BRA `(.L_x_138) ;  /* 0xffffff8400947947 */ /* 0x000fea000383ffff */
.L_x_28:
[----:B------:R-:W-:-:S07]  /*9320*/  MOV R2, UR33 ;  /* 0x0000002100027c02 */ /* 0x000fce0008000f00 */
.L_x_139:
[----:B-1----:R1:W2:Y:S02]  /*9330*/  SYNCS.PHASECHK.TRANS64.TRYWAIT P0, [R2+URZ+0x80], R4 ;  /* 0x00008004020075a7 */ /* 0x0022a400080011ff */
[----:B--2---:R-:W-:Y:S05]  /*9340*/  @!P0 NANOSLEEP.SYNCS 0x989680 ;  /* 0x009896800000895d */ /* 0x004fea0003900000 */
[----:B------:R-:W2:Y:S02]  /*9350*/  @!P0 SYNCS.PHASECHK.TRANS64 P0, [R2+URZ+0x80], R4 ;  /* 0x00008004020085a7 */ /* 0x000ea400080010ff */
[----:B--2---:R-:W-:Y:S05]  /*9360*/  @!P0 BRA `(.L_x_139) ;  /* 0xfffffffc00f08947 */ /* 0x004fea000383ffff */
[----:B------:R-:W-:Y:S05]  /*9370*/  BRA `(.L_x_27) ;  /* 0xffffff8400fc7947 */ /* 0x000fea000383ffff */
.L_x_35:
[----:B-1----:R-:W-:-:S07]  /*9380*/  MOV R2, UR17 ;  /* 0x0000001100027c02 */ /* 0x002fce0008000f00 */
.L_x_140:
[----:B-1----:R1:W2:Y:S02]  /*9390*/  SYNCS.PHASECHK.TRANS64.TRYWAIT P0, [R2+URZ+0x80], R4 ;  /* 0x00008004020075a7 */ /* 0x0022a400080011ff */
[----:B--2---:R-:W-:Y:S05]  /*93a0*/  @!P0 NANOSLEEP.SYNCS 0x989680 ;  /* 0x009896800000895d */ /* 0x004fea0003900000 */
[----:B------:R-:W2:Y:S02]  /*93b0*/  @!P0 SYNCS.PHASECHK.TRANS64 P0, [R2+URZ+0x80], R4 ;  /* 0x00008004020085a7 */ /* 0x000ea400080010ff */
[----:B--2---:R-:W-:Y:S05]  /*93c0*/  @!P0 BRA `(.L_x_140) ;  /* 0xfffffffc00f08947 */ /* 0x004fea000383ffff */
[----:B------:R-:W-:Y:S05]  /*93d0*/  BRA `(.L_x_34) ;  /* 0xffffff8800b87947 */ /* 0x000fea000383ffff */
.L_x_40:
[----:B-1----:R1:W2:Y:S02]  /*93e0*/  SYNCS.PHASECHK.TRANS64.TRYWAIT P0, [R2+URZ+0x130], R3 ;  /* 0x00013003020075a7 */ /* 0x0022a400080011ff */
[----:B--2---:R-:W-:Y:S05]  /*93f0*/  @!P0 NANOSLEEP.SYNCS 0x989680 ;  /* 0x009896800000895d */ /* 0x004fea0003900000 */
[----:B------:R-:W2:Y:S02]  /*9400*/  @!P0 SYNCS.PHASECHK.TRANS64 P0, [R2+URZ+0x130], R3 ;  /* 0x00013003020085a7 */ /* 0x000ea400080010ff */
[----:B--2---:R-:W-:Y:S05]  /*9410*/  @!P0 BRA `(.L_x_40) ;  /* 0xfffffffc00f08947 */ /* 0x004fea000383ffff */
[----:B------:R-:W-:Y:S05]  /*9420*/  BRA `(.L_x_141) ;  /* 0xffffff8c005c7947 */ /* 0x000fea000383ffff */
.L_x_44:
[----:B---3--:R-:W-:-:S07]  /*9430*/  MOV R0, UR5 ;  /* 0x0000000500007c02 */ /* 0x008fce0008000f00 */
.L_x_142:
[----:B-1----:R1:W2:Y:S02]  /*9440*/  SYNCS.PHASECHK.TRANS64.TRYWAIT P0, [R0+URZ], R2 ;  /* 0x00000002000075a7 */ /* 0x0022a400080011ff */
[----:B--2---:R-:W-:Y:S05]  /*9450*/  @!P0 NANOSLEEP.SYNCS 0x989680 ;  /* 0x009896800000895d */ /* 0x004fea0003900000 */
[----:B------:R-:W2:Y:S02]  /*9460*/  @!P0 SYNCS.PHASECHK.TRANS64 P0, [R0+URZ], R2 ;  /* 0x00000002000085a7 */ /* 0x000ea400080010ff */
[----:B--2---:R-:W-:Y:S05]  /*9470*/  @!P0 BRA `(.L_x_142) ;  /* 0xfffffffc00f08947 */ /* 0x004fea000383ffff */
[----:B------:R-:W-:Y:S05]  /*9480*/  BRA `(.L_x_143) ;  /* 0xffffff9000cc7947 */ /* 0x000fea000383ffff */
.L_x_45:
[----:B---3--:R-:W-:-:S07]  /*9490*/  MOV R0, UR5 ;  /* 0x0000000500007c02 */ /* 0x008fce0008000f00 */
.L_x_144:
[----:B-1----:R1:W2:Y:S02]  /*94a0*/  SYNCS.PHASECHK.TRANS64.TRYWAIT P0, [R0+URZ], R3 ;  /* 0x00000003000075a7 */ /* 0x0022a400080011ff */
[----:B--2---:R-:W-:Y:S05]  /*94b0*/  @!P0 NANOSLEEP.SYNCS 0x989680 ;  /* 0x009896800000895d */ /* 0x004fea0003900000 */
[----:B------:R-:W2:Y:S02]  /*94c0*/  @!P0 SYNCS.PHASECHK.TRANS64 P0, [R0+URZ], R3 ;  /* 0x00000003000085a7 */ /* 0x000ea400080010ff */
[----:B--2---:R-:W-:Y:S05]  /*94d0*/  @!P0 BRA `(.L_x_144) ;  /* 0xfffffffc00f08947 */ /* 0x004fea000383ffff */
[----:B------:R-:W-:Y:S05]  /*94e0*/  BRA `(.L_x_145) ;  /* 0xffffff9000d87947 */ /* 0x000fea000383ffff */
.L_x_46:
[----:B---3--:R-:W-:-:S07]  /*94f0*/  MOV R0, UR5 ;  /* 0x0000000500007c02 */ /* 0x008fce0008000f00 */
.L_x_146:
[----:B-1----:R1:W2:Y:S02]  /*9500*/  SYNCS.PHASECHK.TRANS64.TRYWAIT P0, [R0+URZ], R3 ;  /* 0x00000003000075a7 */ /* 0x0022a400080011ff */
[----:B--2---:R-:W-:Y:S05]  /*9510*/  @!P0 NANOSLEEP.SYNCS 0x989680 ;  /* 0x009896800000895d */ /* 0x004fea0003900000 */
[----:B------:R-:W2:Y:S02]  /*9520*/  @!P0 SYNCS.PHASECHK.TRANS64 P0, [R0+URZ], R3 ;  /* 0x00000003000085a7 */ /* 0x000ea400080010ff */
[----:B--2---:R-:W-:Y:S05]  /*9530*/  @!P0 BRA `(.L_x_146) ;  /* 0xfffffffc00f08947 */ /* 0x004fea000383ffff */
[----:B------:R-:W-:Y:S05]  /*9540*/  BRA `(.L_x_147) ;  /* 0xffffff9000e47947 */ /* 0x000fea000383ffff */
.L_x_47:
[----:B---3--:R-:W-:-:S07]  /*9550*/  MOV R0, UR5 ;  /* 0x0000000500007c02 */ /* 0x008fce0008000f00 */
.L_x_148:
[----:B-1----:R1:W2:Y:S02]  /*9560*/  SYNCS.PHASECHK.TRANS64.TRYWAIT P0, [R0+URZ], R3 ;  /* 0x00000003000075a7 */ /* 0x0022a400080011ff */
[----:B--2---:R-:W-:Y:S05]  /*9570*/  @!P0 NANOSLEEP.SYNCS 0x989680 ;  /* 0x009896800000895d */ /* 0x004fea0003900000 */
[----:B------:R-:W2:Y:S02]  /*9580*/  @!P0 SYNCS.PHASECHK.TRANS64 P0, [R0+URZ], R3 ;  /* 0x00000003000085a7 */ /* 0x000ea400080010ff */
[----:B--2---:R-:W-:Y:S05]  /*9590*/  @!P0 BRA `(.L_x_148) ;  /* 0xfffffffc00f08947 */ /* 0x004fea000383ffff */
[----:B------:R-:W-:Y:S05]  /*95a0*/  BRA `(.L_x_149) ;  /* 0xffffff9000f07947 */ /* 0x000fea000383ffff */
.L_x_48:
[----:B---3--:R-:W-:-:S07]  /*95b0*/  MOV R0, UR5 ;  /* 0x0000000500007c02 */ /* 0x008fce0008000f00 */
.L_x_150:
[----:B-1----:R1:W2:Y:S02]  /*95c0*/  SYNCS.PHASECHK.TRANS64.TRYWAIT P0, [R0+URZ], R3 ;  /* 0x00000003000075a7 */ /* 0x0022a400080011ff */
[----:B--2---:R-:W-:Y:S05]  /*95d0*/  @!P0 NANOSLEEP.SYNCS 0x989680 ;  /* 0x009896800000895d */ /* 0x004fea0003900000 */
[----:B------:R-:W2:Y:S02]  /*95e0*/  @!P0 SYNCS.PHASECHK.TRANS64 P0, [R0+URZ], R3 ;  /* 0x00000003000085a7 */ /* 0x000ea400080010ff */
[----:B--2---:R-:W-:Y:S05]  /*95f0*/  @!P0 BRA `(.L_x_150) ;  /* 0xfffffffc00f08947 */ /* 0x004fea000383ffff */
[----:B------:R-:W-:Y:S05]  /*9600*/  BRA `(.L_x_151) ;  /* 0xffffff9000fc7947 */ /* 0x000fea000383ffff */
.L_x_49:
[----:B---3--:R-:W-:-:S07]  /*9610*/  MOV R0, UR5 ;  /* 0x0000000500007c02 */ /* 0x008fce0008000f00 */
.L_x_152:
[----:B-1----:R1:W2:Y:S02]  /*9620*/  SYNCS.PHASECHK.TRANS64.TRYWAIT P0, [R0+URZ], R3 ;  /* 0x00000003000075a7 */ /* 0x0022a400080011ff */
[----:B--2---:R-:W-:Y:S05]  /*9630*/  @!P0 NANOSLEEP.SYNCS 0x989680 ;  /* 0x009896800000895d */ /* 0x004fea0003900000 */
[----:B------:R-:W2:Y:S02]  /*9640*/  @!P0 SYNCS.PHASECHK.TRANS64 P0, [R0+URZ], R3 ;  /* 0x00000003000085a7 */ /* 0x000ea400080010ff */
[----:B--2---:R-:W-:Y:S05]  /*9650*/  @!P0 BRA `(.L_x_152) ;  /* 0xfffffffc00f08947 */ /* 0x004fea000383ffff */
[----:B------:R-:W-:Y:S05]  /*9660*/  BRA `(.L_x_153) ;  /* 0xffffff9400087947 */ /* 0x000fea000383ffff */
.L_x_50:
[----:B---3--:R-:W-:-:S07]  /*9670*/  MOV R0, UR5 ;  /* 0x0000000500007c02 */ /* 0x008fce0008000f00 */
.L_x_154:
[----:B-1----:R1:W2:Y:S02]  /*9680*/  SYNCS.PHASECHK.TRANS64.TRYWAIT P0, [R0+URZ], R3 ;  /* 0x00000003000075a7 */ /* 0x0022a400080011ff */
[----:B--2---:R-:W-:Y:S05]  /*9690*/  @!P0 NANOSLEEP.SYNCS 0x989680 ;  /* 0x009896800000895d */ /* 0x004fea0003900000 */
[----:B------:R-:W2:Y:S02]  /*96a0*/  @!P0 SYNCS.PHASECHK.TRANS64 P0, [R0+URZ], R3 ;  /* 0x00000003000085a7 */ /* 0x000ea400080010ff */
[----:B--2---:R-:W-:Y:S05]  /*96b0*/  @!P0 BRA `(.L_x_154) ;  /* 0xfffffffc00f08947 */ /* 0x004fea000383ffff */
[----:B------:R-:W-:Y:S05]  /*96c0*/  BRA `(.L_x_155) ;  /* 0xffffff9400147947 */ /* 0x000fea000383ffff */
.L_x_51:
[----:B---3--:R-:W-:-:S07]  /*96d0*/  MOV R0, UR5 ;  /* 0x0000000500007c02 */ /* 0x008fce0008000f00 */
.L_x_156:
[----:B-1----:R1:W2:Y:S02]  /*96e0*/  SYNCS.PHASECHK.TRANS64.TRYWAIT P0, [R0+URZ], R3 ;  /* 0x00000003000075a7 */ /* 0x0022a400080011ff */
[----:B--2---:R-:W-:Y:S05]  /*96f0*/  @!P0 NANOSLEEP.SYNCS 0x989680 ;  /* 0x009896800000895d */ /* 0x004fea0003900000 */
[----:B------:R-:W2:Y:S02]  /*9700*/  @!P0 SYNCS.PHASECHK.TRANS64 P0, [R0+URZ], R3 ;  /* 0x00000003000085a7 */ /* 0x000ea400080010ff */
[----:B--2---:R-:W-:Y:S05]  /*9710*/  @!P0 BRA `(.L_x_156) ;  /* 0xfffffffc00f08947 */ /* 0x004fea000383ffff */
[----:B------:R-:W-:Y:S05]  /*9720*/  BRA `(.L_x_157) ;  /* 0xffffff9400207947 */ /* 0x000fea000383ffff */
.L_x_52:
[----:B---3--:R-:W-:-:S07]  /*9730*/  MOV R0, UR5 ;  /* 0x0000000500007c02 */ /* 0x008fce0008000f00 */
.L_x_158:
[----:B-1----:R1:W2:Y:S02]  /*9740*/  SYNCS.PHASECHK.TRANS64.TRYWAIT P0, [R0+URZ], R3 ;  /* 0x00000003000075a7 */ /* 0x0022a400080011ff */
[----:B--2---:R-:W-:Y:S05]  /*9750*/  @!P0 NANOSLEEP.SYNCS 0x989680 ;  /* 0x009896800000895d */ /* 0x004fea0003900000 */
[----:B------:R-:W2:Y:S02]  /*9760*/  @!P0 SYNCS.PHASECHK.TRANS64 P0, [R0+URZ], R3 ;  /* 0x00000003000085a7 */ /* 0x000ea400080010ff */
[----:B--2---:R-:W-:Y:S05]  /*9770*/  @!P0 BRA `(.L_x_158) ;  /* 0xfffffffc00f08947 */ /* 0x004fea000383ffff */
[----:B------:R-:W-:Y:S05]  /*9780*/  BRA `(.L_x_159) ;  /* 0xffffff94002c7947 */ /* 0x000fea000383ffff */
.L_x_53:
[----:B---3--:R-:W-:-:S07]  /*9790*/  MOV R0, UR5 ;  /* 0x0000000500007c02 */ /* 0x008fce0008000f00 */
.L_x_160:
[----:B-1----:R1:W2:Y:S02]  /*97a0*/  SYNCS.PHASECHK.TRANS64.TRYWAIT P0, [R0+URZ], R3 ;  /* 0x00000003000075a7 */ /* 0x0022a400080011ff */
[----:B--2---:R-:W-:Y:S05]  /*97b0*/  @!P0 NANOSLEEP.SYNCS 0x989680 ;  /* 0x009896800000895d */ /* 0x004fea0003900000 */
[----:B------:R-:W2:Y:S02]  /*97c0*/  @!P0 SYNCS.PHASECHK.TRANS64 P0, [R0+URZ], R3 ;  /* 0x00000003000085a7 */ /* 0x000ea400080010ff */
[----:B--2---:R-:W-:Y:S05]  /*97d0*/  @!P0 BRA `(.L_x_160) ;  /* 0xfffffffc00f08947 */ /* 0x004fea000383ffff */
[----:B------:R-:W-:Y:S05]  /*97e0*/  BRA `(.L_x_161) ;  /* 0xffffff9400387947 */ /* 0x000fea000383ffff */
.L_x_54:
[----:B---3--:R-:W-:-:S07]  /*97f0*/  MOV R0, UR5 ;  /* 0x0000000500007c02 */ /* 0x008fce0008000f00 */
.L_x_162:
[----:B-1----:R1:W2:Y:S02]  /*9800*/  SYNCS.PHASECHK.TRANS64.TRYWAIT P0, [R0+URZ], R3 ;  /* 0x00000003000075a7 */ /* 0x0022a400080011ff */
[----:B--2---:R-:W-:Y:S05]  /*9810*/  @!P0 NANOSLEEP.SYNCS 0x989680 ;  /* 0x009896800000895d */ /* 0x004fea0003900000 */
[----:B------:R-:W2:Y:S02]  /*9820*/  @!P0 SYNCS.PHASECHK.TRANS64 P0, [R0+URZ], R3 ;  /* 0x00000003000085a7 */ /* 0x000ea400080010ff */
[----:B--2---:R-:W-:Y:S05]  /*9830*/  @!P0 BRA `(.L_x_162) ;  /* 0xfffffffc00f08947 */ /* 0x004fea000383ffff */
[----:B------:R-:W-:Y:S05]  /*9840*/  BRA `(.L_x_163) ;  /* 0xffffff9400447947 */ /* 0x000fea000383ffff */
.L_x_55:
[----:B---3--:R-:W-:-:S07]  /*9850*/  MOV R0, UR5 ;  /* 0x0000000500007c02 */ /* 0x008fce0008000f00 */
.L_x_164:
[----:B-1----:R1:W2:Y:S02]  /*9860*/  SYNCS.PHASECHK.TRANS64.TRYWAIT P0, [R0+URZ], R3 ;  /* 0x00000003000075a7 */ /* 0x0022a400080011ff */
[----:B--2---:R-:W-:Y:S05]  /*9870*/  @!P0 NANOSLEEP.SYNCS 0x989680 ;  /* 0x009896800000895d */ /* 0x004fea0003900000 */
[----:B------:R-:W2:Y:S02]  /*9880*/  @!P0 SYNCS.PHASECHK.TRANS64 P0, [R0+URZ], R3 ;  /* 0x00000003000085a7 */ /* 0x000ea400080010ff */
[----:B--2---:R-:W-:Y:S05]  /*9890*/  @!P0 BRA `(.L_x_164) ;  /* 0xfffffffc00f08947 */ /* 0x004fea000383ffff */
[----:B------:R-:W-:Y:S05]  /*98a0*/  BRA `(.L_x_165) ;  /* 0xffffff9400507947 */ /* 0x000fea000383ffff */
.L_x_56:
[----:B---3--:R-:W-:-:S07]  /*98b0*/  MOV R0, UR5 ;  /* 0x0000000500007c02 */ /* 0x008fce0008000f00 */
.L_x_166:
[----:B-1----:R1:W2:Y:S02]  /*98c0*/  SYNCS.PHASECHK.TRANS64.TRYWAIT P0, [R0+URZ], R3 ;  /* 0x00000003000075a7 */ /* 0x0022a400080011ff */
[----:B--2---:R-:W-:Y:S05]  /*98d0*/  @!P0 NANOSLEEP.SYNCS 0x989680 ;  /* 0x009896800000895d */ /* 0x004fea0003900000 */
[----:B------:R-:W2:Y:S02]  /*98e0*/  @!P0 SYNCS.PHASECHK.TRANS64 P0, [R0+URZ], R3 ;  /* 0x00000003000085a7 */ /* 0x000ea400080010ff */
[----:B--2---:R-:W-:Y:S05]  /*98f0*/  @!P0 BRA `(.L_x_166) ;  /* 0xfffffffc00f08947 */ /* 0x004fea000383ffff */
[----:B------:R-:W-:Y:S05]  /*9900*/  BRA `(.L_x_167) ;  /* 0xffffff94005c7947 */ /* 0x000fea000383ffff */
.L_x_57:
[----:B---3--:R-:W-:-:S07]  /*9910*/  MOV R0, UR5 ;  /* 0x0000000500007c02 */ /* 0x008fce0008000f00 */
.L_x_168:
[----:B-1----:R1:W2:Y:S02]  /*9920*/  SYNCS.PHASECHK.TRANS64.TRYWAIT P0, [R0+URZ], R3 ;  /* 0x00000003000075a7 */ /* 0x0022a400080011ff */
[----:B--2---:R-:W-:Y:S05]  /*9930*/  @!P0 NANOSLEEP.SYNCS 0x989680 ;  /* 0x009896800000895d */ /* 0x004fea0003900000 */
[----:B------:R-:W2:Y:S02]  /*9940*/  @!P0 SYNCS.PHASECHK.TRANS64 P0, [R0+URZ], R3 ;  /* 0x00000003000085a7 */ /* 0x000ea400080010ff */
[----:B--2---:R-:W-:Y:S05]  /*9950*/  @!P0 BRA `(.L_x_168) ;  /* 0xfffffffc00f08947 */ /* 0x004fea000383ffff */
[----:B------:R-:W-:Y:S05]  /*9960*/  BRA `(.L_x_169) ;  /* 0xffffff9400687947 */ /* 0x000fea000383ffff */
.L_x_58:
[----:B---3--:R-:W-:-:S07]  /*9970*/  MOV R0, UR5 ;  /* 0x0000000500007c02 */ /* 0x008fce0008000f00 */
.L_x_170:
[----:B-1----:R1:W2:Y:S02]  /*9980*/  SYNCS.PHASECHK.TRANS64.TRYWAIT P0, [R0+URZ], R3 ;  /* 0x00000003000075a7 */ /* 0x0022a400080011ff */
[----:B--2---:R-:W-:Y:S05]  /*9990*/  @!P0 NANOSLEEP.SYNCS 0x989680 ;  /* 0x009896800000895d */ /* 0x004fea0003900000 */
[----:B------:R-:W2:Y:S02]  /*99a0*/  @!P0 SYNCS.PHASECHK.TRANS64 P0, [R0+URZ], R3 ;  /* 0x00000003000085a7 */ /* 0x000ea400080010ff */
[----:B--2---:R-:W-:Y:S05]  /*99b0*/  @!P0 BRA `(.L_x_170) ;  /* 0xfffffffc00f08947 */ /* 0x004fea000383ffff */
[----:B------:R-:W-:Y:S05]  /*99c0*/  BRA `(.L_x_171) ;  /* 0xffffff9400747947 */ /* 0x000fea000383ffff */
.L_x_61:
[----:B-1----:R1:W2:Y:S02]  /*99d0*/  SYNCS.PHASECHK.TRANS64.TRYWAIT P0, [R0+URZ+0x190], R4 ;  /* 0x00019004000075a7 */ /* 0x0022a400080011ff */
[----:B--2---:R-:W-:Y:S05]  /*99e0*/  @!P0 NANOSLEEP.SYNCS 0x989680 ;  /* 0x009896800000895d */ /* 0x004fea0003900000 */
[----:B------:R-:W2:Y:S02]  /*99f0*/  @!P0 SYNCS.PHASECHK.TRANS64 P0, [R0+URZ+0x190], R4 ;  /* 0x00019004000085a7 */ /* 0x000ea400080010ff */
[----:B--2---:R-:W-:Y:S05]  /*9a00*/  @!P0 BRA `(.L_x_61) ;  /* 0xfffffffc00f08947 */ /* 0x004fea000383ffff */
[----:B------:R-:W-:Y:S05]  /*9a10*/  BRA `(.L_x_172) ;  /* 0xffffff9400d47947 */ /* 0x000fea000383ffff */
.L_x_62:
[----:B------:R-:W-:-:S07]  /*9a20*/  MOV R0, UR5 ;  /* 0x0000000500007c02 */ /* 0x000fce0008000f00 */
.L_x_173:
[----:B-1----:R1:W2:Y:S02]  /*9a30*/  SYNCS.PHASECHK.TRANS64.TRYWAIT P0, [R0+URZ+0x140], R5 ;  /* 0x00014005000075a7 */ /* 0x0022a400080011ff */
[----:B--2---:R-:W-:Y:S05]  /*9a40*/  @!P0 NANOSLEEP.SYNCS 0x989680 ;  /* 0x009896800000895d */ /* 0x004fea0003900000 */
[----:B------:R-:W2:Y:S02]  /*9a50*/  @!P0 SYNCS.PHASECHK.TRANS64 P0, [R0+URZ+0x140], R5 ;  /* 0x00014005000085a7 */ /* 0x000ea400080010ff */
[----:B--2---:R-:W-:Y:S05]  /*9a60*/  @!P0 BRA `(.L_x_173) ;  /* 0xfffffffc00f08947 */ /* 0x004fea000383ffff */
[----:B------:R-:W-:Y:S05]  /*9a70*/  BRA `(.L_x_174) ;  /* 0xffffff9400e47947 */ /* 0x000fea000383ffff */
.L_x_63:
[----:B-1----:R1:W2:Y:S02]  /*9a80*/  SYNCS.PHASECHK.TRANS64.TRYWAIT P1, [R0+URZ+0x130], R4 ;  /* 0x00013004000075a7 */ /* 0x0022a400080211ff */
[----:B--2---:R-:W-:Y:S05]  /*9a90*/  @!P1 NANOSLEEP.SYNCS 0x989680 ;  /* 0x009896800000995d */ /* 0x004fea0003900000 */
[----:B------:R-:W2:Y:S02]  /*9aa0*/  @!P1 SYNCS.PHASECHK.TRANS64 P1, [R0+URZ+0x130], R4 ;  /* 0x00013004000095a7 */ /* 0x000ea400080210ff */
[----:B--2---:R-:W-:Y:S05]  /*9ab0*/  @!P1 BRA `(.L_x_63) ;  /* 0xfffffffc00f09947 */ /* 0x004fea000383ffff */
[----:B------:R-:W-:Y:S05]  /*9ac0*/  BRA `(.L_x_175) ;  /* 0xffffff9800147947 */ /* 0x000fea000383ffff */
.L_x_66:
[----:B------:R-:W-:-:S07]  /*9ad0*/  MOV R0, UR5 ;  /* 0x0000000500007c02 */ /* 0x000fce0008000f00 */
.L_x_176:
[----:B-1----:R1:W2:Y:S02]  /*9ae0*/  SYNCS.PHASECHK.TRANS64.TRYWAIT P0, [R0+URZ+0x140], R2 ;  /* 0x00014002000075a7 */ /* 0x0022a400080011ff */
[----:B--2---:R-:W-:Y:S05]  /*9af0*/  @!P0 NANOSLEEP.SYNCS 0x989680 ;  /* 0x009896800000895d */ /* 0x004fea0003900000 */
[----:B------:R-:W2:Y:S02]  /*9b00*/  @!P0 SYNCS.PHASECHK.TRANS64 P0, [R0+URZ+0x140], R2 ;  /* 0x00014002000085a7 */ /* 0x000ea400080010ff */
[----:B--2---:R-:W-:Y:S05]  /*9b10*/  @!P0 BRA `(.L_x_176) ;  /* 0xfffffffc00f08947 */ /* 0x004fea000383ffff */
[----:B------:R-:W-:Y:S05]  /*9b20*/  BRA `(.L_x_65) ;  /* 0xffffff9800687947 */ /* 0x000fea000383ffff */
.L_x_75:
[----:B-1----:R-:W-:-:S04]  /*9b30*/  MOV R4, UR6 ;  /* 0x0000000600047c02 */ /* 0x002fc80008000f00 */
[----:B------:R1:W2:Y:S03]  /*9b40*/  SYNCS.PHASECHK.TRANS64.TRYWAIT P0, [R4+URZ+0x8], R5 ;  /* 0x00000805040075a7 */ /* 0x0002a600080011ff */
[----:B--2---:R-:W-:Y:S05]  /*9b50*/  @!P0 NANOSLEEP.SYNCS 0x989680 ;  /* 0x009896800000895d */ /* 0x004fea0003900000 */
[----:B------:R-:W2:Y:S02]  /*9b60*/  @!P0 SYNCS.PHASECHK.TRANS64 P0, [R4+URZ+0x8], R5 ;  /* 0x00000805040085a7 */ /* 0x000ea400080010ff */
[----:B--2---:R-:W-:Y:S05]  /*9b70*/  @!P0 BRA `(.L_x_75) ;  /* 0xfffffffc00ec8947 */ /* 0x004fea000383ffff */
[----:B------:R-:W-:Y:S05]  /*9b80*/  BRA `(.L_x_74) ;  /* 0xffffff9c001c7947 */ /* 0x000fea000383ffff */
.L_x_77:
[----:B------:R-:W-:Y:S01]  /*9b90*/  BSSY B0, `(.L_x_177) ;  /* 0x0000006000007945 */ /* 0x000fe20003800000 */
[----:B------:R-:W-:-:S07]  /*9ba0*/  MOV R15, 0xffffffff ;  /* 0xffffffff000f7802 */ /* 0x000fce0000000f00 */
[----:B-1---5:R-:W-:Y:S05]  /*9bb0*/  WARPSYNC.COLLECTIVE R15, `(.L_x_178) ;  /* 0x000000000f0c7348 */ /* 0x022fea0003c00000 */
[----:B------:R-:W-:Y:S02]  /*9bc0*/  ELECT P6, UR79, PT ;  /* 0x00000000004f782f */ /* 0x000fe400038c0000 */
[----:B------:R-:W-:Y:S01]  /*9bd0*/  MOV R14, UR79 ;  /* 0x0000004f000e7c02 */ /* 0x000fe20008000f00 */
[----:B-1---5:R-:W-:Y:S10]  /*9be0*/  ENDCOLLECTIVE ;  /* 0x000000000000791b */ /* 0x022ff40003800000 */
.L_x_178:
[----:B------:R-:W-:Y:S05]  /*9bf0*/  BSYNC B0 ;  /* 0x0000000000007941 */ /* 0x000fea0003800000 */
.L_x_177:
[----:B------:R-:W-:Y:S05]  /*9c00*/  BRA `(.L_x_179) ;  /* 0xffffff9c004c7947 */ /* 0x000fea000383ffff */
.L_x_79:
[----:B-1----:R-:W-:-:S04]  /*9c10*/  MOV R2, UR6 ;  /* 0x0000000600027c02 */ /* 0x002fc80008000f00 */
[----:B------:R1:W2:Y:S03]  /*9c20*/  SYNCS.PHASECHK.TRANS64.TRYWAIT P0, [R2+URZ+0x8], R3 ;  /* 0x00000803020075a7 */ /* 0x0002a600080011ff */
[----:B--2---:R-:W-:Y:S05]  /*9c30*/  @!P0 NANOSLEEP.SYNCS 0x989680 ;  /* 0x009896800000895d */ /* 0x004fea0003900000 */
[----:B------:R-:W2:Y:S02]  /*9c40*/  @!P0 SYNCS.PHASECHK.TRANS64 P0, [R2+URZ+0x8], R3 ;  /* 0x00000803020085a7 */ /* 0x000ea400080010ff */
[----:B--2---:R-:W-:Y:S05]  /*9c50*/  @!P0 BRA `(.L_x_79) ;  /* 0xfffffffc00ec8947 */ /* 0x004fea000383ffff */
[----:B------:R-:W-:Y:S05]  /*9c60*/  BRA `(.L_x_78) ;  /* 0xffffff9c00507947 */ /* 0x000fea000383ffff */
.L_x_80:
[----:B-1----:R1:W2:Y:S02]  /*9c70*/  SYNCS.PHASECHK.TRANS64.TRYWAIT P0, [R0+URZ+0x130], R4 ;  /* 0x00013004000075a7 */ /* 0x0022a400080011ff */
[----:B--2---:R-:W-:Y:S05]  /*9c80*/  @!P0 NANOSLEEP.SYNCS 0x989680 ;  /* 0x009896800000895d */ /* 0x004fea0003900000 */
[----:B------:R-:W2:Y:S02]  /*9c90*/  @!P0 SYNCS.PHASECHK.TRANS64 P0, [R0+URZ+0x130], R4 ;  /* 0x00013004000085a7 */ /* 0x000ea400080010ff */
[----:B--2---:R-:W-:Y:S05]  /*9ca0*/  @!P0 BRA `(.L_x_80) ;  /* 0xfffffffc00f08947 */ /* 0x004fea000383ffff */
[----:B------:R-:W-:Y:S05]  /*9cb0*/  BRA `(.L_x_180) ;  /* 0xffffffa0002c7947 */ /* 0x000fea000383ffff */
.L_x_82:
[----:B------:R-:W-:-:S07]  /*9cc0*/  MOV R0, UR10 ;  /* 0x0000000a00007c02 */ /* 0x000fce0008000f00 */
.L_x_181:
[----:B-1----:R1:W2:Y:S02]  /*9cd0*/  SYNCS.PHASECHK.TRANS64.TRYWAIT P0, [R0+URZ+0x170], R4 ;  /* 0x00017004000075a7 */ /* 0x0022a400080011ff */
[----:B--2---:R-:W-:Y:S05]  /*9ce0*/  @!P0 NANOSLEEP.SYNCS 0x989680 ;  /* 0x009896800000895d */ /* 0x004fea0003900000 */
[----:B------:R-:W2:Y:S02]  /*9cf0*/  @!P0 SYNCS.PHASECHK.TRANS64 P0, [R0+URZ+0x170], R4 ;  /* 0x00017004000085a7 */ /* 0x000ea400080010ff */
[----:B--2---:R-:W-:Y:S05]  /*9d00*/  @!P0 BRA `(.L_x_181) ;  /* 0xfffffffc00f08947 */ /* 0x004fea000383ffff */
[----:B------:R-:W-:Y:S05]  /*9d10*/  BRA `(.L_x_182) ;  /* 0xffffffa000787947 */ /* 0x000fea000383ffff */
.L_x_85:
[----:B------:R-:W-:Y:S07]  /*9d20*/  MOV R0, UR9 ;  /* 0x0000000900007c02 */ /* 0x000fee0008000f00 */
.L_x_183:
[----:B-1----:R1:W2:Y:S02]  /*9d30*/  SYNCS.PHASECHK.TRANS64.TRYWAIT P0, [R0+URZ], R4 ;  /* 0x00000004000075a7 */ /* 0x0022a400080011ff */
[----:B--2---:R-:W-:Y:S05]  /*9d40*/  @!P0 NANOSLEEP.SYNCS 0x989680 ;  /* 0x009896800000895d */ /* 0x004fea0003900000 */
[----:B------:R-:W2:Y:S02]  /*9d50*/  @!P0 SYNCS.PHASECHK.TRANS64 P0, [R0+URZ], R4 ;  /* 0x00000004000085a7 */ /* 0x000ea400080010ff */
[----:B--2---:R-:W-:Y:S05]  /*9d60*/  @!P0 BRA `(.L_x_183) ;  /* 0xfffffffc00f08947 */ /* 0x004fea000383ffff */
[----:B------:R-:W-:Y:S05]  /*9d70*/  BRA `(.L_x_84) ;  /* 0xffffffa0008c7947 */ /* 0x000fea000383ffff */
.L_x_89:
[----:B-1----:R-:W-:-:S07]  /*9d80*/  MOV R0, UR7 ;  /* 0x0000000700007c02 */ /* 0x002fce0008000f00 */
.L_x_184:
[----:B-1----:R1:W2:Y:S02]  /*9d90*/  SYNCS.PHASECHK.TRANS64.TRYWAIT P0, [R0+URZ], R2 ;  /* 0x00000002000075a7 */ /* 0x0022a400080011ff */
[----:B--2---:R-:W-:Y:S05]  /*9da0*/  @!P0 NANOSLEEP.SYNCS 0x989680 ;  /* 0x009896800000895d */ /* 0x004fea0003900000 */
[----:B------:R-:W2:Y:S02]  /*9db0*/  @!P0 SYNCS.PHASECHK.TRANS64 P0, [R0+URZ], R2 ;  /* 0x00000002000085a7 */ /* 0x000ea400080010ff */
[----:B--2---:R-:W-:Y:S05]  /*9dc0*/  @!P0 BRA `(.L_x_184) ;  /* 0xfffffffc00f08947 */ /* 0x004fea000383ffff */
[----:B------:R-:W-:Y:S05]  /*9dd0*/  BRA `(.L_x_185) ;  /* 0xffffffa400587947 */ /* 0x000fea000383ffff */
.L_x_90:
[----:B------:R-:W-:-:S07]  /*9de0*/  MOV R0, UR7 ;  /* 0x0000000700007c02 */ /* 0x000fce0008000f00 */
.L_x_186:
[----:B-1----:R1:W2:Y:S02]  /*9df0*/  SYNCS.PHASECHK.TRANS64.TRYWAIT P0, [R0+URZ], R3 ;  /* 0x00000003000075a7 */ /* 0x0022a400080011ff */
[----:B--2---:R-:W-:Y:S05]  /*9e00*/  @!P0 NANOSLEEP.SYNCS 0x989680 ;  /* 0x009896800000895d */ /* 0x004fea0003900000 */
[----:B------:R-:W2:Y:S02]  /*9e10*/  @!P0 SYNCS.PHASECHK.TRANS64 P0, [R0+URZ], R3 ;  /* 0x00000003000085a7 */ /* 0x000ea400080010ff */
[----:B--2---:R-:W-:Y:S05]  /*9e20*/  @!P0 BRA `(.L_x_186) ;  /* 0xfffffffc00f08947 */ /* 0x004fea000383ffff */
[----:B------:R-:W-:Y:S05]  /*9e30*/  BRA `(.L_x_187) ;  /* 0xffffffa400647947 */ /* 0x000fea000383ffff */
.L_x_91:
[----:B------:R-:W-:-:S07]  /*9e40*/  MOV R0, UR7 ;  /* 0x0000000700007c02 */ /* 0x000fce0008000f00 */
.L_x_188:
[----:B-1----:R1:W2:Y:S02]  /*9e50*/  SYNCS.PHASECHK.TRANS64.TRYWAIT P0, [R0+URZ], R3 ;  /* 0x00000003000075a7 */ /* 0x0022a400080011ff */
[----:B--2---:R-:W-:Y:S05]  /*9e60*/  @!P0 NANOSLEEP.SYNCS 0x989680 ;  /* 0x009896800000895d */ /* 0x004fea0003900000 */
[----:B------:R-:W2:Y:S02]  /*9e70*/  @!P0 SYNCS.PHASECHK.TRANS64 P0, [R0+URZ], R3 ;  /* 0x00000003000085a7 */ /* 0x000ea400080010ff */
[----:B--2---:R-:W-:Y:S05]  /*9e80*/  @!P0 BRA `(.L_x_188) ;  /* 0xfffffffc00f08947 */ /* 0x004fea000383ffff */
[----:B------:R-:W-:Y:S05]  /*9e90*/  BRA `(.L_x_189) ;  /* 0xffffffa400707947 */ /* 0x000fea000383ffff */
.L_x_94:
[----:B------:R-:W-:-:S07]  /*9ea0*/  MOV R0, UR8 ;  /* 0x0000000800007c02 */ /* 0x000fce0008000f00 */
.L_x_190:
[----:B-1----:R1:W2:Y:S02]  /*9eb0*/  SYNCS.PHASECHK.TRANS64.TRYWAIT P1, [R0+URZ+0x1b0], R2 ;  /* 0x0001b002000075a7 */ /* 0x0022a400080211ff */
[----:B--2---:R-:W-:Y:S05]  /*9ec0*/  @!P1 NANOSLEEP.SYNCS 0x989680 ;  /* 0x009896800000995d */ /* 0x004fea0003900000 */
[----:B------:R-:W2:Y:S02]  /*9ed0*/  @!P1 SYNCS.PHASECHK.TRANS64 P1, [R0+URZ+0x1b0], R2 ;  /* 0x0001b002000095a7 */ /* 0x000ea400080210ff */
[----:B--2---:R-:W-:Y:S05]  /*9ee0*/  @!P1 BRA `(.L_x_190) ;  /* 0xfffffffc00f09947 */ /* 0x004fea000383ffff */
[----:B------:R-:W-:Y:S05]  /*9ef0*/  BRA `(.L_x_191) ;  /* 0xffffffa400bc7947 */ /* 0x000fea000383ffff */
.L_x_99:
[----:B--2---:R2:W4:Y:S02]  /*9f00*/  SYNCS.PHASECHK.TRANS64.TRYWAIT P0, [R0+URZ+0x130], R2 ;  /* 0x00013002000075a7 */ /* 0x00452400080011ff */
[----:B----4-:R-:W-:Y:S05]  /*9f10*/  @!P0 NANOSLEEP.SYNCS 0x989680 ;  /* 0x009896800000895d */ /* 0x010fea0003900000 */
[----:B------:R-:W4:Y:S02]  /*9f20*/  @!P0 SYNCS.PHASECHK.TRANS64 P0, [R0+URZ+0x130], R2 ;  /* 0x00013002000085a7 */ /* 0x000f2400080010ff */
[----:B----4-:R-:W-:Y:S05]  /*9f30*/  @!P0 BRA `(.L_x_99) ;  /* 0xfffffffc00f08947 */ /* 0x010fea000383ffff */
[----:B------:R-:W-:Y:S05]  /*9f40*/  BRA `(.L_x_192) ;  /* 0xffffffa800c87947 */ /* 0x000fea000383ffff */
.L_x_102:
[----:B------:R-:W-:Y:S07]  /*9f50*/  MOV R0, UR6 ;  /* 0x0000000600007c02 */ /* 0x000fee0008000f00 */
.L_x_193:
[----:B--2---:R2:W4:Y:S02]  /*9f60*/  SYNCS.PHASECHK.TRANS64.TRYWAIT P0, [R0+URZ+0x128], R2 ;  /* 0x00012802000075a7 */ /* 0x00452400080011ff */
[----:B----4-:R-:W-:Y:S05]  /*9f70*/  @!P0 NANOSLEEP.SYNCS 0x989680 ;  /* 0x009896800000895d */ /* 0x010fea0003900000 */
[----:B------:R-:W4:Y:S02]  /*9f80*/  @!P0 SYNCS.PHASECHK.TRANS64 P0, [R0+URZ+0x128], R2 ;  /* 0x00012802000085a7 */ /* 0x000f2400080010ff */
[----:B----4-:R-:W-:Y:S05]  /*9f90*/  @!P0 BRA `(.L_x_193) ;  /* 0xfffffffc00f08947 */ /* 0x010fea000383ffff */
[----:B------:R-:W-:Y:S05]  /*9fa0*/  BRA `(.L_x_101) ;  /* 0xffffffac00a87947 */ /* 0x000fea000383ffff */
.L_x_105:
[----:B------:R-:W-:Y:S07]  /*9fb0*/  MOV R0, UR6 ;  /* 0x0000000600007c02 */ /* 0x000fee0008000f00 */
.L_x_194:
[----:B-1----:R1:W2:Y:S02]  /*9fc0*/  SYNCS.PHASECHK.TRANS64.TRYWAIT P0, [R0+URZ+0x110], R14 ;  /* 0x0001100e000075a7 */ /* 0x0022a400080011ff */
[----:B--2---:R-:W-:Y:S05]  /*9fd0*/  @!P0 NANOSLEEP.SYNCS 0x989680 ;  /* 0x009896800000895d */ /* 0x004fea0003900000 */
[----:B------:R-:W2:Y:S02]  /*9fe0*/  @!P0 SYNCS.PHASECHK.TRANS64 P0, [R0+URZ+0x110], R14 ;  /* 0x0001100e000085a7 */ /* 0x000ea400080010ff */
[----:B--2---:R-:W-:Y:S05]  /*9ff0*/  @!P0 BRA `(.L_x_194) ;  /* 0xfffffffc00f08947 */ /* 0x004fea000383ffff */
[----:B------:R-:W-:Y:S05]  /*a000*/  BRA `(.L_x_195) ;  /* 0xffffffb000207947 */ /* 0x000fea000383ffff */
.L_x_106:
[----:B------:R-:W-:Y:S07]  /*a010*/  MOV R0, UR6 ;  /* 0x0000000600007c02 */ /* 0x000fee0008000f00 */
.L_x_196:
[----:B-1----:R1:W2:Y:S02]  /*a020*/  SYNCS.PHASECHK.TRANS64.TRYWAIT P0, [R0+URZ+0x118], R14 ;  /* 0x0001180e000075a7 */ /* 0x0022a400080011ff */
[----:B--2---:R-:W-:Y:S05]  /*a030*/  @!P0 NANOSLEEP.SYNCS 0x989680 ;  /* 0x009896800000895d */ /* 0x004fea0003900000 */
[----:B------:R-:W2:Y:S02]  /*a040*/  @!P0 SYNCS.PHASECHK.TRANS64 P0, [R0+URZ+0x118], R14 ;  /* 0x0001180e000085a7 */ /* 0x000ea400080010ff */
[----:B--2---:R-:W-:Y:S05]  /*a050*/  @!P0 BRA `(.L_x_196) ;  /* 0xfffffffc00f08947 */ /* 0x004fea000383ffff */
[----:B------:R-:W-:Y:S05]  /*a060*/  BRA `(.L_x_197) ;  /* 0xffffffb0009c7947 */ /* 0x000fea000383ffff */
.L_x_108:
[----:B------:R-:W-:-:S07]  /*a070*/  MOV R0, UR6 ;  /* 0x0000000600007c02 */ /* 0x000fce0008000f00 */
.L_x_198:
[----:B-1----:R1:W4:Y:S02]  /*a080*/  SYNCS.PHASECHK.TRANS64.TRYWAIT P0, [R0+URZ+0x110], R2 ;  /* 0x00011002000075a7 */ /* 0x00232400080011ff */
[----:B----4-:R-:W-:Y:S05]  /*a090*/  @!P0 NANOSLEEP.SYNCS 0x989680 ;  /* 0x009896800000895d */ /* 0x010fea0003900000 */
[----:B------:R-:W4:Y:S02]  /*a0a0*/  @!P0 SYNCS.PHASECHK.TRANS64 P0, [R0+URZ+0x110], R2 ;  /* 0x00011002000085a7 */ /* 0x000f2400080010ff */
[----:B----4-:R-:W-:Y:S05]  /*a0b0*/  @!P0 BRA `(.L_x_198) ;  /* 0xfffffffc00f08947 */ /* 0x010fea000383ffff */
[----:B------:R-:W-:Y:S05]  /*a0c0*/  BRA `(.L_x_199) ;  /* 0xffffffb4000c7947 */ /* 0x000fea000383ffff */
.L_x_110:
[----:B--2---:R2:W4:Y:S02]  /*a0d0*/  SYNCS.PHASECHK.TRANS64.TRYWAIT P0, [R0+URZ+0x130], R2 ;  /* 0x00013002000075a7 */ /* 0x00452400080011ff */
[----:B----4-:R-:W-:Y:S05]  /*a0e0*/  @!P0 NANOSLEEP.SYNCS 0x989680 ;  /* 0x009896800000895d */ /* 0x010fea0003900000 */
[----:B------:R-:W4:Y:S02]  /*a0f0*/  @!P0 SYNCS.PHASECHK.TRANS64 P0, [R0+URZ+0x130], R2 ;  /* 0x00013002000085a7 */ /* 0x000f2400080010ff */
[----:B----4-:R-:W-:Y:S05]  /*a100*/  @!P0 BRA `(.L_x_110) ;  /* 0xfffffffc00f08947 */ /* 0x010fea000383ffff */
[----:B------:R-:W-:Y:S05]  /*a110*/  BRA `(.L_x_200) ;  /* 0xffffffb400e87947 */ /* 0x000fea000383ffff */
.L_x_122:
[----:B-1----:R1:W2:Y:S02]  /*a120*/  SYNCS.PHASECHK.TRANS64.TRYWAIT P1, [R0+URZ+0x100], R3 ;  /* 0x00010003000075a7 */ /* 0x0022a400080211ff */
[----:B--2---:R-:W-:Y:S05]  /*a130*/  @!P1 NANOSLEEP.SYNCS 0x989680 ;  /* 0x009896800000995d */ /* 0x004fea0003900000 */
[----:B------:R-:W2:Y:S02]  /*a140*/  @!P1 SYNCS.PHASECHK.TRANS64 P1, [R0+URZ+0x100], R3 ;  /* 0x00010003000095a7 */ /* 0x000ea400080210ff */
[----:B--2---:R-:W-:Y:S05]  /*a150*/  @!P1 BRA `(.L_x_122) ;  /* 0xfffffffc00f09947 */ /* 0x004fea000383ffff */
[----:B------:R-:W-:Y:S05]  /*a160*/  BRA `(.L_x_121) ;  /* 0xffffffc400607947 */ /* 0x000fea000383ffff */
.L_x_124:
[----:B--2---:R2:W4:Y:S02]  /*a170*/  SYNCS.PHASECHK.TRANS64.TRYWAIT P0, [R192+URZ+0x150], R4 ;  /* 0x00015004c00075a7 */ /* 0x00452400080011ff */
[----:B----4-:R-:W-:Y:S05]  /*a180*/  @!P0 NANOSLEEP.SYNCS 0x989680 ;  /* 0x009896800000895d */ /* 0x010fea0003900000 */
[----:B------:R-:W4:Y:S02]  /*a190*/  @!P0 SYNCS.PHASECHK.TRANS64 P0, [R192+URZ+0x150], R4 ;  /* 0x00015004c00085a7 */ /* 0x000f2400080010ff */
[----:B----4-:R-:W-:Y:S05]  /*a1a0*/  @!P0 BRA `(.L_x_124) ;  /* 0xfffffffc00f08947 */ /* 0x010fea000383ffff */
[----:B------:R-:W-:Y:S05]  /*a1b0*/  BRA `(.L_x_123) ;  /* 0xffffffc400bc7947 */ /* 0x000fea000383ffff */
.L_x_133:
[----:B--2---:R2:W3:Y:S02]  /*a1c0*/  SYNCS.PHASECHK.TRANS64.TRYWAIT P0, [R5+URZ+0x100], R3 ;  /* 0x00010003050075a7 */ /* 0x0044e400080011ff */
[----:B---3--:R-:W-:Y:S05]  /*a1d0*/  @!P0 NANOSLEEP.SYNCS 0x989680 ;  /* 0x009896800000895d */ /* 0x008fea0003900000 */
[----:B------:R-:W3:Y:S02]  /*a1e0*/  @!P0 SYNCS.PHASECHK.TRANS64 P0, [R5+URZ+0x100], R3 ;  /* 0x00010003050085a7 */ /* 0x000ee400080010ff */
[----:B---3--:R-:W-:Y:S05]  /*a1f0*/  @!P0 BRA `(.L_x_133) ;  /* 0xfffffffc00f08947 */ /* 0x008fea000383ffff */
[----:B------:R-:W-:Y:S05]  /*a200*/  BRA `(.L_x_132) ;  /* 0xffffffd800c87947 */ /* 0x000fea000383ffff */
        .weak           $__internal_0_$__cuda_sm10x_tcgen05_guardrail_trap_col_being_dealloced_not_returned_by_alloc
        .type           $__internal_0_$__cuda_sm10x_tcgen05_guardrail_trap_col_being_dealloced_not_returned_by_alloc,@function
        .size           $__internal_0_$__cuda_sm10x_tcgen05_guardrail_trap_col_being_dealloced_not_returned_by_alloc,($__internal_1_$__cuda_sm10x_tcgen05_guardrail_trap_phase_invalid_during_alloc - $__internal_0_$__cuda_sm10x_tcgen05_guardrail_trap_col_being_dealloced_not_returned_by_alloc)
$__internal_0_$__cuda_sm10x_tcgen05_guardrail_trap_col_being_dealloced_not_returned_by_alloc:
[----:B------:R-:W-:Y:S05]  /*a210*/  BPT.TRAP 0x1 ;  /* 0x000000040000795c */ /* 0x000fea0000300000 */
[----:B------:R-:W-:-:S04]  /*a220*/  HFMA2 R3, -RZ, RZ, 0, 0 ;  /* 0x00000000ff037431 */ /* 0x000fc800000001ff */
[----:B------:R-:W-:Y:S05]  /*a230*/  RET.REL.NODEC R2 `(_ZN7cutlass13device_kernelINS_4gemm6kernel13GemmUniversalIN4cute5tupleIJiiiiEEENS1_10collective13CollectiveMmaINS1_35MainloopSm100TmaUmmaWarpSpecializedILi16ELi2ELi4ENS5_IJNS4_1CILi2EEENSA_ILi1EEESC_EEEEENS5_IJNSA_ILi256EEENSA_ILi128EEENSA_ILi64EEEEEENS_12float_e4m3_tENS5_IJlSC_lEEESJ_SK_NS4_8TiledMMAINS4_8MMA_AtomIJNS4_10MMA_TraitsINS4_25SM100_MMA_F8F6F4_2x1SM_SSEJSJ_SJ_fSF_SG_NS4_17integral_constantINS4_4UMMA5MajorELSR_0EEESS_NSP_INSQ_7ScaleInELST_0EEESU_EEEEEENS4_6LayoutINS5_IJSC_SC_SC_EEENS5_IJNSA_ILi0EEESZ_SZ_EEEEENS5_IJNS4_10UnderscoreES12_S12_EEEEENS4_18SM100_TMA_2SM_LOADENS4_14ComposedLayoutINS4_7SwizzleILi2ELi4ELi3EEENS4_18smem_ptr_flag_bitsILi8EEENSX_INS5_IJNSA_ILi8EEESH_EEENS5_IJSH_SC_EEEEEEEvNS4_8identityES15_S1F_vS1G_EENS_8epilogue10collective18CollectiveEpilogueINS1I_23Sm100TmaWarpSpecializedILi2ELi2ELi64ELb0ELb0EEEJNS5_IJSG_SG_SH_EEENS5_IJNSX_ISG_SC_EENSX_ISH_SC_EEEEESJ_SK_SJ_SK_NS1I_6fusion15FusionCallbacksIS1M_NS1R_17LinCombPerRowBiasISJ_fSJ_SJ_fLi16ELNS_15FloatRoundStyleE2EEES1N_S1Q_JEEENS4_5SM1004TMEM4LOAD26SM100_TMEM_LOAD_32dp32b64xENS4_13SM90_TMA_LOADES1F_NS4_39AutoVectorizingCopyWithAssumedAlignmentILi128EEENS4_14SM90_TMA_STOREES1F_S23_S23_EEEvvEEEEvNT_6ParamsE) ;  /* 0xffffff5c02707950 */ /* 0x000fea0003c3ffff */
        .weak           $__internal_1_$__cuda_sm10x_tcgen05_guardrail_trap_phase_invalid_during_alloc
        .type           $__internal_1_$__cuda_sm10x_tcgen05_guardrail_trap_phase_invalid_during_alloc,@function
        .size           $__internal_1_$__cuda_sm10x_tcgen05_guardrail_trap_phase_invalid_during_alloc,($__internal_2_$__cuda_sm10x_tcgen05_guardrail_trap_unallocated_columns_being_dealloced - $__internal_1_$__cuda_sm10x_tcgen05_guardrail_trap_phase_invalid_during_alloc)
$__internal_1_$__cuda_sm10x_tcgen05_guardrail_trap_phase_invalid_during_alloc:
[----:B------:R-:W-:Y:S05]  /*a240*/  BPT.TRAP 0x1 ;  /* 0x000000040000795c */ /* 0x000fea0000300000 */
[----:B------:R-:W-:-:S04]  /*a250*/  MOV R3, 0x0 ;  /* 0x0000000000037802 */ /* 0x000fc80000000f00 */
[----:B------:R-:W-:Y:S05]  /*a260*/  RET.REL.NODEC R2 `(_ZN7cutlass13device_kernelINS_4gemm6kernel13GemmUniversalIN4cute5tupleIJiiiiEEENS1_10collective13CollectiveMmaINS1_35MainloopSm100TmaUmmaWarpSpecializedILi16ELi2ELi4ENS5_IJNS4_1CILi2EEENSA_ILi1EEESC_EEEEENS5_IJNSA_ILi256EEENSA_ILi128EEENSA_ILi64EEEEEENS_12float_e4m3_tENS5_IJlSC_lEEESJ_SK_NS4_8TiledMMAINS4_8MMA_AtomIJNS4_10MMA_TraitsINS4_25SM100_MMA_F8F6F4_2x1SM_SSEJSJ_SJ_fSF_SG_NS4_17integral_constantINS4_4UMMA5MajorELSR_0EEESS_NSP_INSQ_7ScaleInELST_0EEESU_EEEEEENS4_6LayoutINS5_IJSC_SC_SC_EEENS5_IJNSA_ILi0EEESZ_SZ_EEEEENS5_IJNS4_10UnderscoreES12_S12_EEEEENS4_18SM100_TMA_2SM_LOADENS4_14ComposedLayoutINS4_7SwizzleILi2ELi4ELi3EEENS4_18smem_ptr_flag_bitsILi8EEENSX_INS5_IJNSA_ILi8EEESH_EEENS5_IJSH_SC_EEEEEEEvNS4_8identityES15_S1F_vS1G_EENS_8epilogue10collective18CollectiveEpilogueINS1I_23Sm100TmaWarpSpecializedILi2ELi2ELi64ELb0ELb0EEEJNS5_IJSG_SG_SH_EEENS5_IJNSX_ISG_SC_EENSX_ISH_SC_EEEEESJ_SK_SJ_SK_NS1I_6fusion15FusionCallbacksIS1M_NS1R_17LinCombPerRowBiasISJ_fSJ_SJ_fLi16ELNS_15FloatRoundStyleE2EEES1N_S1Q_JEEENS4_5SM1004TMEM4LOAD26SM100_TMEM_LOAD_32dp32b64xENS4_13SM90_TMA_LOADES1F_NS4_39AutoVectorizingCopyWithAssumedAlignmentILi128EEENS4_14SM90_TMA_STOREES1F_S23_S23_EEEvvEEEEvNT_6ParamsE) ;  /* 0xffffff5c02647950 */ /* 0x000fea0003c3ffff */
        .weak           $__internal_2_$__cuda_sm10x_tcgen05_guardrail_trap_unallocated_columns_being_dealloced
        .type           $__internal_2_$__cuda_sm10x_tcgen05_guardrail_trap_unallocated_columns_being_dealloced,@function
        .size           $__internal_2_$__cuda_sm10x_tcgen05_guardrail_trap_unallocated_columns_being_dealloced,(.L_x_202 - $__internal_2_$__cuda_sm10x_tcgen05_guardrail_trap_unallocated_columns_being_dealloced)
$__internal_2_$__cuda_sm10x_tcgen05_guardrail_trap_unallocated_columns_being_dealloced:
[----:B------:R-:W-:Y:S05]  /*a270*/  BPT.TRAP 0x1 ;  /* 0x000000040000795c */ /* 0x000fea0000300000 */
[----:B------:R-:W-:-:S04]  /*a280*/  HFMA2 R3, -RZ, RZ, 0, 0 ;  /* 0x00000000ff037431 */ /* 0x000fc800000001ff */
[----:B------:R-:W-:Y:S05]  /*a290*/  RET.REL.NODEC R2 `(_ZN7cutlass13device_kernelINS_4gemm6kernel13GemmUniversalIN4cute5tupleIJiiiiEEENS1_10collective13CollectiveMmaINS1_35MainloopSm100TmaUmmaWarpSpecializedILi16ELi2ELi4ENS5_IJNS4_1CILi2EEENSA_ILi1EEESC_EEEEENS5_IJNSA_ILi256EEENSA_ILi128EEENSA_ILi64EEEEEENS_12float_e4m3_tENS5_IJlSC_lEEESJ_SK_NS4_8TiledMMAINS4_8MMA_AtomIJNS4_10MMA_TraitsINS4_25SM100_MMA_F8F6F4_2x1SM_SSEJSJ_SJ_fSF_SG_NS4_17integral_constantINS4_4UMMA5MajorELSR_0EEESS_NSP_INSQ_7ScaleInELST_0EEESU_EEEEEENS4_6LayoutINS5_IJSC_SC_SC_EEENS5_IJNSA_ILi0EEESZ_SZ_EEEEENS5_IJNS4_10UnderscoreES12_S12_EEEEENS4_18SM100_TMA_2SM_LOADENS4_14ComposedLayoutINS4_7SwizzleILi2ELi4ELi3EEENS4_18smem_ptr_flag_bitsILi8EEENSX_INS5_IJNSA_ILi8EEESH_EEENS5_IJSH_SC_EEEEEEEvNS4_8identityES15_S1F_vS1G_EENS_8epilogue10collective18CollectiveEpilogueINS1I_23Sm100TmaWarpSpecializedILi2ELi2ELi64ELb0ELb0EEEJNS5_IJSG_SG_SH_EEENS5_IJNSX_ISG_SC_EENSX_ISH_SC_EEEEESJ_SK_SJ_SK_NS1I_6fusion15FusionCallbacksIS1M_NS1R_17LinCombPerRowBiasISJ_fSJ_SJ_fLi16ELNS_15FloatRoundStyleE2EEES1N_S1Q_JEEENS4_5SM1004TMEM4LOAD26SM100_TMEM_LOAD_32dp32b64xENS4_13SM90_TMA_LOADES1F_NS4_39AutoVectorizingCopyWithAssumedAlignmentILi128EEENS4_14SM90_TMA_STOREES1F_S23_S23_EEEvvEEEEvNT_6ParamsE) ;  /* 0xffffff5c02587950 */ /* 0x000fea0003c3ffff */
.L_x_201:
[----:B------:R-:W-:-:S00]  /*a2a0*/  BRA `(.L_x_201) ;  /* 0xfffffffc00fc7947 */ /* 0x000fc0000383ffff */
[----:B------:R-:W-:-:S00]  /*a2b0*/  NOP ;  /* 0x0000000000007918 */ /* 0x000fc00000000000 */
        /* <DEDUP_REMOVED lines=12> */
.L_x_202:


//--------------------- .nv.global.init           --------------------------
	.section	.nv.global.init,"aw",@progbits
.nv.global.init:
	.type		$str$27,@object
	.size		$str$27,($str$28 - $str$27)
$str$27:
        /*0000*/ 	.byte	0x28, 0x61, 0x64, 0x64, 0x72, 0x65, 0x73, 0x73, 0x20, 0x26, 0x20, 0x6d, 0x61, 0x73, 0x6b, 0x29
        /*0010*/ 	.byte	0x20, 0x3d, 0x3d, 0x20, 0x30, 0x00
	.type		$str$28,@object
	.size		$str$28,($str$26 - $str$28)
$str$28:
        /*0016*/ 	.byte	0x2f, 0x74, 0x6d, 0x70, 0x2f, 0x63, 0x75, 0x74, 0x6c, 0x61, 0x73, 0x73, 0x5f, 0x73, 0x77, 0x65
        /*0026*/ 	.byte	0x65, 0x70, 0x5f, 0x73, 0x72, 0x63, 0x2f, 0x69, 0x6e, 0x63, 0x6c, 0x75, 0x64, 0x65, 0x2f, 0x63
        /*0036*/ 	.byte	0x75, 0x74, 0x65, 0x2f, 0x70, 0x6f, 0x69, 0x6e, 0x74, 0x65, 0x72, 0x5f, 0x66, 0x6c, 0x61, 0x67
        /*0046*/ 	.byte	0x67, 0x65, 0x64, 0x2e, 0x68, 0x70, 0x70, 0x00
	.type		$str$26,@object
	.size		$str$26,($str$25 - $str$26)
$str$26:
        /*004e*/ 	.byte	0x2f, 0x74, 0x6d, 0x70, 0x2f, 0x63, 0x75, 0x74, 0x6c, 0x61, 0x73, 0x73, 0x5f, 0x73, 0x77, 0x65
        /*005e*/ 	.byte	0x65, 0x70, 0x5f, 0x73, 0x72, 0x63, 0x2f, 0x69, 0x6e, 0x63, 0x6c, 0x75, 0x64, 0x65, 0x2f, 0x63
        /*006e*/ 	.byte	0x75, 0x74, 0x65, 0x2f, 0x61, 0x74, 0x6f, 0x6d, 0x2f, 0x63, 0x6f, 0x70, 0x79, 0x5f, 0x74, 0x72
        /*007e*/ 	.byte	0x61, 0x69, 0x74, 0x73, 0x5f, 0x73, 0x6d, 0x31, 0x30, 0x30, 0x2e, 0x68, 0x70, 0x70, 0x00
	.type		$str$25,@object
	.size		$str$25,(__unnamed_1 - $str$25)
$str$25:
        /*008d*/ 	.byte	0x28, 0x28, 0x75, 0x69, 0x6e, 0x74, 0x33, 0x32, 0x5f, 0x74, 0x28, 0x74, 0x68, 0x72, 0x65, 0x61
        /*009d*/ 	.byte	0x64, 0x49, 0x64, 0x78, 0x2e, 0x78, 0x29, 0x20, 0x2f, 0x20, 0x33, 0x32, 0x29, 0x20, 0x25, 0x20
        /*00ad*/ 	.byte	0x34, 0x29, 0x20, 0x3d, 0x3d, 0x20, 0x28, 0x28, 0x28, 0x74, 0x6d, 0x65, 0x6d, 0x5f, 0x61, 0x64
        /*00bd*/ 	.byte	0x64, 0x72, 0x20, 0x3e, 0x3e, 0x20, 0x31, 0x36, 0x29, 0x20, 0x2f, 0x20, 0x33, 0x32, 0x29, 0x20
        /*00cd*/ 	.byte	0x25, 0x20, 0x34, 0x29, 0x00
	.type		__unnamed_1,@object
	.size		__unnamed_1,(__unnamed_2 - __unnamed_1)
__unnamed_1:
        /*00d2*/ 	.byte	0x61, 0x75, 0x74, 0x6f, 0x20, 0x63, 0x75, 0x74, 0x65, 0x3a, 0x3a, 0x61, 0x73, 0x5f, 0x70, 0x6f
        /* <DEDUP_REMOVED lines=24> */
        /*0262*/ 	.byte	0x43, 0x3c, 0x38, 0x31, 0x39, 0x32, 0x3e, 0x3e, 0x3e, 0x3e, 0x5d, 0x00
	.type		__unnamed_2,@object
	.size		__unnamed_2,(.L_2 - __unnamed_2)
__unnamed_2:
        /* <DEDUP_REMOVED lines=42> */
        /*050e*/ 	.byte	0x3e, 0x3e, 0x3e, 0x3e, 0x5d, 0x00
.L_2:


//--------------------- .nv.shared._ZN7cutlass13device_kernelINS_4gemm6kernel13GemmUniversalIN4cute5tupleIJiiiiEEENS1_10collective13CollectiveMmaINS1_35MainloopSm100TmaUmmaWarpSpecializedILi16ELi2ELi4ENS5_IJNS4_1CILi2EEENSA_ILi1EEESC_EEEEENS5_IJNSA_ILi256EEENSA_ILi128EEENSA_ILi64EEEEEENS_12float_e4m3_tENS5_IJlSC_lEEESJ_SK_NS4_8TiledMMAINS4_8MMA_AtomIJNS4_10MMA_TraitsINS4_25SM100_MMA_F8F6F4_2x1SM_SSEJSJ_SJ_fSF_SG_NS4_17integral_constantINS4_4UMMA5MajorELSR_0EEESS_NSP_INSQ_7ScaleInELST_0EEESU_EEEEEENS4_6LayoutINS5_IJSC_SC_SC_EEENS5_IJNSA_ILi0EEESZ_SZ_EEEEENS5_IJNS4_10UnderscoreES12_S12_EEEEENS4_18SM100_TMA_2SM_LOADENS4_14ComposedLayoutINS4_7SwizzleILi2ELi4ELi3EEENS4_18smem_ptr_flag_bitsILi8EEENSX_INS5_IJNSA_ILi8EEESH_EEENS5_IJSH_SC_EEEEEEEvNS4_8identityES15_S1F_vS1G_EENS_8epilogue10collective18CollectiveEpilogueINS1I_23Sm100TmaWarpSpecializedILi2ELi2ELi64ELb0ELb0EEEJNS5_IJSG_SG_SH_EEENS5_IJNSX_ISG_SC_EENSX_ISH_SC_EEEEESJ_SK_SJ_SK_NS1I_6fusion15FusionCallbacksIS1M_NS1R_17LinCombPerRowBiasISJ_fSJ_SJ_fLi16ELNS_15FloatRoundStyleE2EEES1N_S1Q_JEEENS4_5SM1004TMEM4LOAD26SM100_TMEM_LOAD_32dp32b64xENS4_13SM90_TMA_LOADES1F_NS4_39AutoVectorizingCopyWithAssumedAlignmentILi128EEENS4_14SM90_TMA_STOREES1F_S23_S23_EEEvvEEEEvNT_6ParamsE --------------------------
	.section	.nv.shared._ZN7cutlass13device_kernelINS_4gemm6kernel13GemmUniversalIN4cute5tupleIJiiiiEEENS1_10collective13CollectiveMmaINS1_35MainloopSm100TmaUmmaWarpSpecializedILi16ELi2ELi4ENS5_IJNS4_1CILi2EEENSA_ILi1EEESC_EEEEENS5_IJNSA_ILi256EEENSA_ILi128EEENSA_ILi64EEEEEENS_12float_e4m3_tENS5_IJlSC_lEEESJ_SK_NS4_8TiledMMAINS4_8MMA_AtomIJNS4_10MMA_TraitsINS4_25SM100_MMA_F8F6F4_2x1SM_SSEJSJ_SJ_fSF_SG_NS4_17integral_constantINS4_4UMMA5MajorELSR_0EEESS_NSP_INSQ_7ScaleInELST_0EEESU_EEEEEENS4_6LayoutINS5_IJSC_SC_SC_EEENS5_IJNSA_ILi0EEESZ_SZ_EEEEENS5_IJNS4_10UnderscoreES12_S12_EEEEENS4_18SM100_TMA_2SM_LOADENS4_14ComposedLayoutINS4_7SwizzleILi2ELi4ELi3EEENS4_18smem_ptr_flag_bitsILi8EEENSX_INS5_IJNSA_ILi8EEESH_EEENS5_IJSH_SC_EEEEEEEvNS4_8identityES15_S1F_vS1G_EENS_8epilogue10collective18CollectiveEpilogueINS1I_23Sm100TmaWarpSpecializedILi2ELi2ELi64ELb0ELb0EEEJNS5_IJSG_SG_SH_EEENS5_IJNSX_ISG_SC_EENSX_ISH_SC_EEEEESJ_SK_SJ_SK_NS1I_6fusion15FusionCallbacksIS1M_NS1R_17LinCombPerRowBiasISJ_fSJ_SJ_fLi16ELNS_15FloatRoundStyleE2EEES1N_S1Q_JEEENS4_5SM1004TMEM4LOAD26SM100_TMEM_LOAD_32dp32b64xENS4_13SM90_TMA_LOADES1F_NS4_39AutoVectorizingCopyWithAssumedAlignmentILi128EEENS4_14SM90_TMA_STOREES1F_S23_S23_EEEvvEEEEvNT_6ParamsE,"aw",@nobits
	.sectionflags	@""
	.align	16
	.zero		1024


//--------------------- .nv.shared.reserved.0     --------------------------
	.section	.nv.shared.reserved.0,"aw",@nobits
	.weak		__nv_reservedSMEM_offset_0_alias
	.size		__nv_reservedSMEM_offset_0_alias, 0, 64
	.other		__nv_reservedSMEM_offset_0_alias,@"STO_CUDA_RESERVED_SHARED STV_DEFAULT"
__nv_reservedSMEM_offset_0_alias:
	.zero		0
.nv.shared.reserved.0:
	.zero		64
	.weak		__nv_reservedSMEM_tcgen05_partition
	.type		__nv_reservedSMEM_tcgen05_partition,@object
	.size		__nv_reservedSMEM_tcgen05_partition,(.L_0 - __nv_reservedSMEM_tcgen05_partition)
__nv_reservedSMEM_tcgen05_partition:
	.zero		32
.L_0:


//--------------------- .nv.global                --------------------------
	.section	.nv.global,"aw",@nobits
.nv.global:
	.type		_ZN39_INTERNAL_7b35ec71_4_k_cu_dd943108_27464cute1_E,@object
	.size		_ZN39_INTERNAL_7b35ec71_4_k_cu_dd943108_27464cute1_E,(_ZN39_INTERNAL_7b35ec71_4_k_cu_dd943108_27464cuda3std3__45__cpo6cbeginE - _ZN39_INTERNAL_7b35ec71_4_k_cu_dd943108_27464cute1_E)
_ZN39_INTERNAL_7b35ec71_4_k_cu_dd943108_27464cute1_E:
	.zero		1
	.type		_ZN39_INTERNAL_7b35ec71_4_k_cu_dd943108_27464cuda3std3__45__cpo6cbeginE,@object
	.size		_ZN39_INTERNAL_7b35ec71_4_k_cu_dd943108_27464cuda3std3__45__cpo6cbeginE,(_ZN39_INTERNAL_7b35ec71_4_k_cu_dd943108_27464cuda3std3__48in_placeE - _ZN39_INTERNAL_7b35ec71_4_k_cu_dd943108_27464cuda3std3__45__cpo6cbeginE)
_ZN39_INTERNAL_7b35ec71_4_k_cu_dd943108_27464cuda3std3__45__cpo6cbeginE:
	.zero		1
	.type		_ZN39_INTERNAL_7b35ec71_4_k_cu_dd943108_27464cuda3std3__48in_placeE,@object
	.size		_ZN39_INTERNAL_7b35ec71_4_k_cu_dd943108_27464cuda3std3__48in_placeE,(_ZN39_INTERNAL_7b35ec71_4_k_cu_dd943108_27464cuda3std6ranges3__45__cpo9iter_moveE - _ZN39_INTERNAL_7b35ec71_4_k_cu_dd943108_27464cuda3std3__48in_placeE)
_ZN39_INTERNAL_7b35ec71_4_k_cu_dd943108_27464cuda3std3__48in_placeE:
	.zero		1
	.type		_ZN39_INTERNAL_7b35ec71_4_k_cu_dd943108_27464cuda3std6ranges3__45__cpo9iter_moveE,@object
	.size		_ZN39_INTERNAL_7b35ec71_4_k_cu_dd943108_27464cuda3std6ranges3__45__cpo9iter_moveE,(_ZN39_INTERNAL_7b35ec71_4_k_cu_dd943108_27464cuda3std3__45__cpo5beginE - _ZN39_INTERNAL_7b35ec71_4_k_cu_dd943108_27464cuda3std6ranges3__45__cpo9iter_moveE)
_ZN39_INTERNAL_7b35ec71_4_k_cu_dd943108_27464cuda3std6ranges3__45__cpo9iter_moveE:
	.zero		1
	.type		_ZN39_INTERNAL_7b35ec71_4_k_cu_dd943108_27464cuda3std3__45__cpo5beginE,@object
	.size		_ZN39_INTERNAL_7b35ec71_4_k_cu_dd943108_27464cuda3std3__45__cpo5beginE,(_ZN39_INTERNAL_7b35ec71_4_k_cu_dd943108_27464cuda3std3__441_GLOBAL__N__7b35ec71_4_k_cu_dd943108_27466ignoreE - _ZN39_INTERNAL_7b35ec71_4_k_cu_dd943108_27464cuda3std3__45__cpo5beginE)
_ZN39_INTERNAL_7b35ec71_4_k_cu_dd943108_27464cuda3std3__45__cpo5beginE:
	.zero		1
	.type		_ZN39_INTERNAL_7b35ec71_4_k_cu_dd943108_27464cuda3std3__441_GLOBAL__N__7b35ec71_4_k_cu_dd943108_27466ignoreE,@object
	.size		_ZN39_INTERNAL_7b35ec71_4_k_cu_dd943108_27464cuda3std3__441_GLOBAL__N__7b35ec71_4_k_cu_dd943108_27466ignoreE,(_ZN39_INTERNAL_7b35ec71_4_k_cu_dd943108_27464cute7productE - _ZN39_INTERNAL_7b35ec71_4_k_cu_dd943108_27464cuda3std3__441_GLOBAL__N__7b35ec71_4_k_cu_dd943108_27466ignoreE)
_ZN39_INTERNAL_7b35ec71_4_k_cu_dd943108_27464cuda3std3__441_GLOBAL__N__7b35ec71_4_k_cu_dd943108_27466ignoreE:
	.zero		1
	.type		_ZN39_INTERNAL_7b35ec71_4_k_cu_dd943108_27464cute7productE,@object
	.size		_ZN39_INTERNAL_7b35ec71_4_k_cu_dd943108_27464cute7productE,(_ZN39_INTERNAL_7b35ec71_4_k_cu_dd943108_27464cuda3std3__45__cpo3endE - _ZN39_INTERNAL_7b35ec71_4_k_cu_dd943108_27464cute7productE)
_ZN39_INTERNAL_7b35ec71_4_k_cu_dd943108_27464cute7productE:
	.zero		1
	.type		_ZN39_INTERNAL_7b35ec71_4_k_cu_dd943108_27464cuda3std3__45__cpo3endE,@object
	.size		_ZN39_INTERNAL_7b35ec71_4_k_cu_dd943108_27464cuda3std3__45__cpo3endE,(_ZN39_INTERNAL_7b35ec71_4_k_cu_dd943108_27464cuda3std3__419piecewise_constructE - _ZN39_INTERNAL_7b35ec71_4_k_cu_dd943108_27464cuda3std3__45__cpo3endE)
_ZN39_INTERNAL_7b35ec71_4_k_cu_dd943108_27464cuda3std3__45__cpo3endE:
	.zero		1
	.type		_ZN39_INTERNAL_7b35ec71_4_k_cu_dd943108_27464cuda3std3__419piecewise_constructE,@object
	.size		_ZN39_INTERNAL_7b35ec71_4_k_cu_dd943108_27464cuda3std3__419piecewise_constructE,(_ZN39_INTERNAL_7b35ec71_4_k_cu_dd943108_27464cuda3std3__45__cpo4cendE - _ZN39_INTERNAL_7b35ec71_4_k_cu_dd943108_27464cuda3std3__419piecewise_constructE)
_ZN39_INTERNAL_7b35ec71_4_k_cu_dd943108_27464cuda3std3__419piecewise_constructE:
	.zero		1
	.type		_ZN39_INTERNAL_7b35ec71_4_k_cu_dd943108_27464cuda3std3__45__cpo4cendE,@object
	.size		_ZN39_INTERNAL_7b35ec71_4_k_cu_dd943108_27464cuda3std3__45__cpo4cendE,(_ZN39_INTERNAL_7b35ec71_4_k_cu_dd943108_27464cuda3std6ranges3__45__cpo4swapE - _ZN39_INTERNAL_7b35ec71_4_k_cu_dd943108_27464cuda3std3__45__cpo4cendE)
_ZN39_INTERNAL_7b35ec71_4_k_cu_dd943108_27464cuda3std3__45__cpo4cendE:
	.zero		1
	.type		_ZN39_INTERNAL_7b35ec71_4_k_cu_dd943108_27464cuda3std6ranges3__45__cpo4swapE,@object
	.size		_ZN39_INTERNAL_7b35ec71_4_k_cu_dd943108_27464cuda3std6ranges3__45__cpo4swapE,(.L_10 - _ZN39_INTERNAL_7b35ec71_4_k_cu_dd943108_27464cuda3std6ranges3__45__cpo4swapE)
_ZN39_INTERNAL_7b35ec71_4_k_cu_dd943108_27464cuda3std6ranges3__45__cpo4swapE:
	.zero		1
.L_10:


//--------------------- .nv.constant0._ZN7cutlass13device_kernelINS_4gemm6kernel13GemmUniversalIN4cute5tupleIJiiiiEEENS1_10collective13CollectiveMmaINS1_35MainloopSm100TmaUmmaWarpSpecializedILi16ELi2ELi4ENS5_IJNS4_1CILi2EEENSA_ILi1EEESC_EEEEENS5_IJNSA_ILi256EEENSA_ILi128EEENSA_ILi64EEEEEENS_12float_e4m3_tENS5_IJlSC_lEEESJ_SK_NS4_8TiledMMAINS4_8MMA_AtomIJNS4_10MMA_TraitsINS4_25SM100_MMA_F8F6F4_2x1SM_SSEJSJ_SJ_fSF_SG_NS4_17integral_constantINS4_4UMMA5MajorELSR_0EEESS_NSP_INSQ_7ScaleInELST_0EEESU_EEEEEENS4_6LayoutINS5_IJSC_SC_SC_EEENS5_IJNSA_ILi0EEESZ_SZ_EEEEENS5_IJNS4_10UnderscoreES12_S12_EEEEENS4_18SM100_TMA_2SM_LOADENS4_14ComposedLayoutINS4_7SwizzleILi2ELi4ELi3EEENS4_18smem_ptr_flag_bitsILi8EEENSX_INS5_IJNSA_ILi8EEESH_EEENS5_IJSH_SC_EEEEEEEvNS4_8identityES15_S1F_vS1G_EENS_8epilogue10collective18CollectiveEpilogueINS1I_23Sm100TmaWarpSpecializedILi2ELi2ELi64ELb0ELb0EEEJNS5_IJSG_SG_SH_EEENS5_IJNSX_ISG_SC_EENSX_ISH_SC_EEEEESJ_SK_SJ_SK_NS1I_6fusion15FusionCallbacksIS1M_NS1R_17LinCombPerRowBiasISJ_fSJ_SJ_fLi16ELNS_15FloatRoundStyleE2EEES1N_S1Q_JEEENS4_5SM1004TMEM4LOAD26SM100_TMEM_LOAD_32dp32b64xENS4_13SM90_TMA_LOADES1F_NS4_39AutoVectorizingCopyWithAssumedAlignmentILi128EEENS4_14SM90_TMA_STOREES1F_S23_S23_EEEvvEEEEvNT_6ParamsE --------------------------
	.section	.nv.constant0._ZN7cutlass13device_kernelINS_4gemm6kernel13GemmUniversalIN4cute5tupleIJiiiiEEENS1_10collective13CollectiveMmaINS1_35MainloopSm100TmaUmmaWarpSpecializedILi16ELi2ELi4ENS5_IJNS4_1CILi2EEENSA_ILi1EEESC_EEEEENS5_IJNSA_ILi256EEENSA_ILi128EEENSA_ILi64EEEEEENS_12float_e4m3_tENS5_IJlSC_lEEESJ_SK_NS4_8TiledMMAINS4_8MMA_AtomIJNS4_10MMA_TraitsINS4_25SM100_MMA_F8F6F4_2x1SM_SSEJSJ_SJ_fSF_SG_NS4_17integral_constantINS4_4UMMA5MajorELSR_0EEESS_NSP_INSQ_7ScaleInELST_0EEESU_EEEEEENS4_6LayoutINS5_IJSC_SC_SC_EEENS5_IJNSA_ILi0EEESZ_SZ_EEEEENS5_IJNS4_10UnderscoreES12_S12_EEEEENS4_18SM100_TMA_2SM_LOADENS4_14ComposedLayoutINS4_7SwizzleILi2ELi4ELi3EEENS4_18smem_ptr_flag_bitsILi8EEENSX_INS5_IJNSA_ILi8EEESH_EEENS5_IJSH_SC_EEEEEEEvNS4_8identityES15_S1F_vS1G_EENS_8epilogue10collective18CollectiveEpilogueINS1I_23Sm100TmaWarpSpecializedILi2ELi2ELi64ELb0ELb0EEEJNS5_IJSG_SG_SH_EEENS5_IJNSX_ISG_SC_EENSX_ISH_SC_EEEEESJ_SK_SJ_SK_NS1I_6fusion15FusionCallbacksIS1M_NS1R_17LinCombPerRowBiasISJ_fSJ_SJ_fLi16ELNS_15FloatRoundStyleE2EEES1N_S1Q_JEEENS4_5SM1004TMEM4LOAD26SM100_TMEM_LOAD_32dp32b64xENS4_13SM90_TMA_LOADES1F_NS4_39AutoVectorizingCopyWithAssumedAlignmentILi128EEENS4_14SM90_TMA_STOREES1F_S23_S23_EEEvvEEEEvNT_6ParamsE,"a",@progbits
	.sectionflags	@""
	.align	4
.nv.constant0._ZN7cutlass13device_kernelINS_4gemm6kernel13GemmUniversalIN4cute5tupleIJiiiiEEENS1_10collective13CollectiveMmaINS1_35MainloopSm100TmaUmmaWarpSpecializedILi16ELi2ELi4ENS5_IJNS4_1CILi2EEENSA_ILi1EEESC_EEEEENS5_IJNSA_ILi256EEENSA_ILi128EEENSA_ILi64EEEEEENS_12float_e4m3_tENS5_IJlSC_lEEESJ_SK_NS4_8TiledMMAINS4_8MMA_AtomIJNS4_10MMA_TraitsINS4_25SM100_MMA_F8F6F4_2x1SM_SSEJSJ_SJ_fSF_SG_NS4_17integral_constantINS4_4UMMA5MajorELSR_0EEESS_NSP_INSQ_7ScaleInELST_0EEESU_EEEEEENS4_6LayoutINS5_IJSC_SC_SC_EEENS5_IJNSA_ILi0EEESZ_SZ_EEEEENS5_IJNS4_10UnderscoreES12_S12_EEEEENS4_18SM100_TMA_2SM_LOADENS4_14ComposedLayoutINS4_7SwizzleILi2ELi4ELi3EEENS4_18smem_ptr_flag_bitsILi8EEENSX_INS5_IJNSA_ILi8EEESH_EEENS5_IJSH_SC_EEEEEEEvNS4_8identityES15_S1F_vS1G_EENS_8epilogue10collective18CollectiveEpilogueINS1I_23Sm100TmaWarpSpecializedILi2ELi2ELi64ELb0ELb0EEEJNS5_IJSG_SG_SH_EEENS5_IJNSX_ISG_SC_EENSX_ISH_SC_EEEEESJ_SK_SJ_SK_NS1I_6fusion15FusionCallbacksIS1M_NS1R_17LinCombPerRowBiasISJ_fSJ_SJ_fLi16ELNS_15FloatRoundStyleE2EEES1N_S1Q_JEEENS4_5SM1004TMEM4LOAD26SM100_TMEM_LOAD_32dp32b64xENS4_13SM90_TMA_LOADES1F_NS4_39AutoVectorizingCopyWithAssumedAlignmentILi128EEENS4_14SM90_TMA_STOREES1F_S23_S23_EEEvvEEEEvNT_6ParamsE:
	.zero		2944


//--------------------- SYMBOLS --------------------------

	.type		.nv.reservedSmem.offset0,@object
	.size		.nv.reservedSmem.offset0,0x4
	.type		.nv.reservedSmem.cap,@object
	.size		.nv.reservedSmem.cap,0x4
	.type		__assertfail,@function
